//
// Generated by NVIDIA NVVM Compiler
//
// Compiler Build ID: CL-36424714
// Cuda compilation tools, release 13.0, V13.0.88
// Based on NVVM 20.0.0
//

.version 9.0
.target sm_100
.address_size 64

	// .globl	_Z21binomialOptionsKernelv
.const .align 4 .b8 d_OptionData[20];
.global .align 4 .b8 d_CallValue[4];

.visible .entry _Z21binomialOptionsKernelv()
{
	.local .align 4 .b8 	__local_depot0[160260];
	.reg .b64 	%SP;
	.reg .b64 	%SPL;
	.reg .pred 	%p<56>;
	.reg .b16 	%rs<11>;
	.reg .b32 	%r<65>;
	.reg .b32 	%f<320>;
	.reg .b64 	%rd<27>;

	mov.u64 	%SPL, __local_depot0;
	add.u64 	%rd1, %SPL, 0;
	mov.u32 	%r1, %ctaid.x;
	mul.wide.u32 	%rd10, %r1, 20;
	mov.u64 	%rd11, d_OptionData;
	add.s64 	%rd12, %rd11, %rd10;
	ld.const.f32 	%f1, [%rd12];
	ld.const.f32 	%f2, [%rd12+4];
	ld.const.f32 	%f41, [%rd12+8];
	mul.f32 	%f42, %f41, 0f3BA3B587;
	fma.rn.f32 	%f43, %f42, 0f3BBB989D, 0f3F000000;
	cvt.sat.f32.f32 	%f44, %f43;
	mov.f32 	%f45, 0f4B400001;
	mov.f32 	%f46, 0f437C0000;
	fma.rm.f32 	%f47, %f44, %f46, %f45;
	add.f32 	%f48, %f47, 0fCB40007F;
	neg.f32 	%f49, %f48;
	fma.rn.f32 	%f50, %f42, 0f3FB8AA3B, %f49;
	fma.rn.f32 	%f51, %f42, 0f32A57060, %f50;
	mov.b32 	%r18, %f47;
	shl.b32 	%r19, %r18, 23;
	mov.b32 	%f52, %r19;
	ex2.approx.ftz.f32 	%f53, %f51;
	mul.f32 	%f3, %f53, %f52;
	rcp.rn.f32 	%f4, %f3;
	mov.f32 	%f54, 0f3F000000;
	cvt.sat.f32.f32 	%f55, %f54;
	fma.rm.f32 	%f56, %f55, %f46, %f45;
	add.f32 	%f57, %f56, 0fCB40007F;
	neg.f32 	%f58, %f57;
	fma.rn.f32 	%f59, 0f32D667C3, 0f3FB8AA3B, %f58;
	fma.rn.f32 	%f60, 0f32D667C3, 0f32A57060, %f59;
	mov.b32 	%r20, %f56;
	shl.b32 	%r21, %r20, 23;
	mov.b32 	%f61, %r21;
	ex2.approx.ftz.f32 	%f62, %f60;
	mul.f32 	%f63, %f62, %f61;
	sub.f32 	%f64, %f63, %f4;
	sub.f32 	%f65, %f3, %f4;
	div.rn.f32 	%f5, %f64, %f65;
	mov.f32 	%f66, 0f3F800000;
	sub.f32 	%f6, %f66, %f5;
	fma.rn.f32 	%f67, 0fB2D667C3, 0f3FB8AA3B, %f58;
	fma.rn.f32 	%f68, 0fB2D667C3, 0f32A57060, %f67;
	ex2.approx.ftz.f32 	%f69, %f68;
	mul.f32 	%f7, %f69, %f61;
	mov.b64 	%rd25, 0;
$L__BB0_1:
	shl.b64 	%rd13, %rd25, 2;
	add.s64 	%rd14, %rd1, %rd13;
	mov.b32 	%r22, 0;
	st.local.u32 	[%rd14], %r22;
	add.s64 	%rd3, %rd25, 1;
	setp.lt.u64 	%p3, %rd25, 40064;
	mov.u64 	%rd25, %rd3;
	@%p3 bra 	$L__BB0_1;
	abs.f32 	%f70, %f3;
	setp.lt.f32 	%p4, %f70, 0f00800000;
	mul.f32 	%f71, %f70, 0f4B800000;
	selp.f32 	%f72, %f71, %f70, %p4;
	selp.f32 	%f73, 0fC1C00000, 0f00000000, %p4;
	mov.b32 	%r24, %f72;
	add.s32 	%r25, %r24, -1060439283;
	and.b32  	%r26, %r25, -8388608;
	sub.s32 	%r27, %r24, %r26;
	mov.b32 	%f74, %r27;
	cvt.rn.f32.s32 	%f75, %r26;
	fma.rn.f32 	%f76, %f75, 0f34000000, %f73;
	add.f32 	%f77, %f74, 0fBF800000;
	add.f32 	%f78, %f74, 0f3F800000;
	rcp.approx.ftz.f32 	%f79, %f78;
	add.f32 	%f80, %f77, %f77;
	mul.f32 	%f81, %f80, %f79;
	mul.f32 	%f82, %f81, %f81;
	sub.f32 	%f83, %f77, %f81;
	add.f32 	%f84, %f83, %f83;
	neg.f32 	%f85, %f81;
	fma.rn.f32 	%f86, %f85, %f77, %f84;
	mul.rn.f32 	%f87, %f79, %f86;
	fma.rn.f32 	%f88, %f82, 0f3A2C32E4, 0f3B52E7DB;
	fma.rn.f32 	%f89, %f88, %f82, 0f3C93BB73;
	fma.rn.f32 	%f90, %f89, %f82, 0f3DF6384F;
	mul.rn.f32 	%f91, %f90, %f82;
	fma.rn.f32 	%f92, %f81, 0f3FB8AA3B, %f76;
	sub.f32 	%f93, %f76, %f92;
	fma.rn.f32 	%f94, %f81, 0f3FB8AA3B, %f93;
	fma.rn.f32 	%f95, %f87, 0f3FB8AA3B, %f94;
	fma.rn.f32 	%f96, %f81, 0f32A55E34, %f95;
	mul.f32 	%f97, %f91, 0f40400000;
	fma.rn.f32 	%f98, %f97, %f87, %f96;
	fma.rn.f32 	%f99, %f91, %f81, %f98;
	add.rn.f32 	%f9, %f92, %f99;
	neg.f32 	%f100, %f92;
	add.rn.f32 	%f101, %f9, %f100;
	neg.f32 	%f102, %f101;
	add.rn.f32 	%f10, %f99, %f102;
	setp.eq.f32 	%p5, %f3, 0f00000000;
	setp.eq.f32 	%p6, %f70, 0f7F800000;
	or.pred  	%p1, %p5, %p6;
	add.f32 	%f11, %f3, %f3;
	mov.b32 	%r28, %f11;
	and.b32  	%r29, %r28, 2147483647;
	mov.b32 	%f12, %r29;
	abs.f32 	%f103, %f4;
	setp.lt.f32 	%p7, %f103, 0f00800000;
	mul.f32 	%f104, %f103, 0f4B800000;
	selp.f32 	%f105, %f104, %f103, %p7;
	selp.f32 	%f106, 0fC1C00000, 0f00000000, %p7;
	mov.b32 	%r30, %f105;
	add.s32 	%r31, %r30, -1060439283;
	and.b32  	%r32, %r31, -8388608;
	sub.s32 	%r33, %r30, %r32;
	mov.b32 	%f107, %r33;
	cvt.rn.f32.s32 	%f108, %r32;
	fma.rn.f32 	%f109, %f108, 0f34000000, %f106;
	add.f32 	%f110, %f107, 0fBF800000;
	add.f32 	%f111, %f107, 0f3F800000;
	rcp.approx.ftz.f32 	%f112, %f111;
	add.f32 	%f113, %f110, %f110;
	mul.f32 	%f114, %f113, %f112;
	mul.f32 	%f115, %f114, %f114;
	sub.f32 	%f116, %f110, %f114;
	add.f32 	%f117, %f116, %f116;
	neg.f32 	%f118, %f114;
	fma.rn.f32 	%f119, %f118, %f110, %f117;
	mul.rn.f32 	%f120, %f112, %f119;
	fma.rn.f32 	%f121, %f115, 0f3A2C32E4, 0f3B52E7DB;
	fma.rn.f32 	%f122, %f121, %f115, 0f3C93BB73;
	fma.rn.f32 	%f123, %f122, %f115, 0f3DF6384F;
	mul.rn.f32 	%f124, %f123, %f115;
	fma.rn.f32 	%f125, %f114, 0f3FB8AA3B, %f109;
	sub.f32 	%f126, %f109, %f125;
	fma.rn.f32 	%f127, %f114, 0f3FB8AA3B, %f126;
	fma.rn.f32 	%f128, %f120, 0f3FB8AA3B, %f127;
	fma.rn.f32 	%f129, %f114, 0f32A55E34, %f128;
	mul.f32 	%f130, %f124, 0f40400000;
	fma.rn.f32 	%f131, %f130, %f120, %f129;
	fma.rn.f32 	%f132, %f124, %f114, %f131;
	add.rn.f32 	%f14, %f125, %f132;
	neg.f32 	%f133, %f125;
	add.rn.f32 	%f134, %f14, %f133;
	neg.f32 	%f135, %f134;
	add.rn.f32 	%f15, %f132, %f135;
	setp.eq.f32 	%p8, %f4, 0f00000000;
	setp.eq.f32 	%p9, %f103, 0f7F800000;
	or.pred  	%p2, %p8, %p9;
	add.f32 	%f16, %f4, %f4;
	mov.b32 	%r34, %f16;
	and.b32  	%r35, %r34, 2147483647;
	mov.b32 	%f17, %r35;
	mov.b32 	%r58, 0;
	not.pred 	%p36, %p2;
	not.pred 	%p19, %p1;
$L__BB0_3:
	setp.eq.f32 	%p10, %f3, 0f3F800000;
	cvt.rn.f32.u32 	%f18, %r58;
	mul.f32 	%f137, %f18, 0f3F000000;
	cvt.rzi.f32.f32 	%f138, %f137;
	add.f32 	%f139, %f138, %f138;
	sub.f32 	%f140, %f18, %f139;
	abs.f32 	%f19, %f140;
	mul.rn.f32 	%f141, %f9, %f18;
	neg.f32 	%f142, %f141;
	fma.rn.f32 	%f143, %f9, %f18, %f142;
	fma.rn.f32 	%f144, %f10, %f18, %f143;
	cvt.rni.f32.f32 	%f145, %f141;
	sub.f32 	%f146, %f141, %f145;
	add.f32 	%f147, %f146, %f144;
	fma.rn.f32 	%f148, %f147, 0f391FCB8E, 0f3AAF85ED;
	fma.rn.f32 	%f149, %f148, %f147, 0f3C1D9856;
	fma.rn.f32 	%f150, %f149, %f147, 0f3D6357BB;
	fma.rn.f32 	%f151, %f150, %f147, 0f3E75FDEC;
	fma.rn.f32 	%f152, %f151, %f147, 0f3F317218;
	fma.rn.f32 	%f153, %f152, %f147, 0f3F800000;
	cvt.rzi.s32.f32 	%r36, %f145;
	setp.gt.f32 	%p11, %f145, 0f00000000;
	selp.b32 	%r37, 0, -2097152000, %p11;
	add.s32 	%r38, %r37, 2130706432;
	mov.b32 	%f154, %r38;
	mul.f32 	%f155, %f153, %f154;
	shl.b32 	%r39, %r36, 23;
	sub.s32 	%r40, %r39, %r37;
	mov.b32 	%f156, %r40;
	mul.f32 	%f157, %f155, %f156;
	abs.f32 	%f158, %f141;
	setp.gt.f32 	%p12, %f158, 0f43180000;
	setp.lt.f32 	%p13, %f141, 0f00000000;
	selp.f32 	%f159, 0f00000000, 0f7F800000, %p13;
	selp.f32 	%f20, %f159, %f157, %p12;
	setp.eq.s32 	%p14, %r58, 0;
	or.pred  	%p15, %p10, %p14;
	mov.f32 	%f317, 0f3F800000;
	@%p15 bra 	$L__BB0_10;
	setp.num.f32 	%p16, %f70, %f70;
	abs.f32 	%f160, %f18;
	setp.num.f32 	%p17, %f160, %f160;
	and.pred  	%p18, %p16, %p17;
	@%p18 bra 	$L__BB0_6;
	add.rn.f32 	%f317, %f3, %f18;
	bra.uni 	$L__BB0_10;
$L__BB0_6:
	@%p19 bra 	$L__BB0_8;
	setp.neu.f32 	%p26, %f19, 0f3F800000;
	selp.f32 	%f317, %f12, %f11, %p26;
	bra.uni 	$L__BB0_10;
$L__BB0_8:
	setp.geu.f32 	%p20, %f3, 0f00000000;
	setp.eq.f32 	%p21, %f3, 0fBF800000;
	setp.eq.f32 	%p22, %f160, 0f7F800000;
	and.pred  	%p23, %p21, %p22;
	or.pred  	%p24, %p23, %p20;
	selp.f32 	%f317, 0f3F800000, %f20, %p23;
	@%p24 bra 	$L__BB0_10;
	setp.neu.f32 	%p25, %f19, 0f3F800000;
	neg.f32 	%f161, %f20;
	selp.f32 	%f317, %f20, %f161, %p25;
$L__BB0_10:
	setp.eq.f32 	%p27, %f4, 0f3F800000;
	sub.s32 	%r41, 40064, %r58;
	cvt.rn.f32.u32 	%f27, %r41;
	mul.f32 	%f163, %f27, 0f3F000000;
	cvt.rzi.f32.f32 	%f164, %f163;
	add.f32 	%f165, %f164, %f164;
	sub.f32 	%f166, %f27, %f165;
	abs.f32 	%f28, %f166;
	mul.rn.f32 	%f167, %f14, %f27;
	neg.f32 	%f168, %f167;
	fma.rn.f32 	%f169, %f14, %f27, %f168;
	fma.rn.f32 	%f170, %f15, %f27, %f169;
	cvt.rni.f32.f32 	%f171, %f167;
	sub.f32 	%f172, %f167, %f171;
	add.f32 	%f173, %f172, %f170;
	fma.rn.f32 	%f174, %f173, 0f391FCB8E, 0f3AAF85ED;
	fma.rn.f32 	%f175, %f174, %f173, 0f3C1D9856;
	fma.rn.f32 	%f176, %f175, %f173, 0f3D6357BB;
	fma.rn.f32 	%f177, %f176, %f173, 0f3E75FDEC;
	fma.rn.f32 	%f178, %f177, %f173, 0f3F317218;
	fma.rn.f32 	%f179, %f178, %f173, 0f3F800000;
	cvt.rzi.s32.f32 	%r42, %f171;
	setp.gt.f32 	%p28, %f171, 0f00000000;
	selp.b32 	%r43, 0, -2097152000, %p28;
	add.s32 	%r44, %r43, 2130706432;
	mov.b32 	%f180, %r44;
	mul.f32 	%f181, %f179, %f180;
	shl.b32 	%r45, %r42, 23;
	sub.s32 	%r46, %r45, %r43;
	mov.b32 	%f182, %r46;
	mul.f32 	%f183, %f181, %f182;
	abs.f32 	%f184, %f167;
	setp.gt.f32 	%p29, %f184, 0f43180000;
	setp.lt.f32 	%p30, %f167, 0f00000000;
	selp.f32 	%f185, 0f00000000, 0f7F800000, %p30;
	selp.f32 	%f29, %f185, %f183, %p29;
	setp.eq.s32 	%p31, %r58, 40064;
	or.pred  	%p32, %p27, %p31;
	mov.f32 	%f318, 0f3F800000;
	@%p32 bra 	$L__BB0_17;
	setp.num.f32 	%p33, %f103, %f103;
	abs.f32 	%f186, %f27;
	setp.num.f32 	%p34, %f186, %f186;
	and.pred  	%p35, %p33, %p34;
	@%p35 bra 	$L__BB0_13;
	add.rn.f32 	%f318, %f4, %f27;
	bra.uni 	$L__BB0_17;
$L__BB0_13:
	@%p36 bra 	$L__BB0_15;
	setp.neu.f32 	%p43, %f28, 0f3F800000;
	selp.f32 	%f318, %f17, %f16, %p43;
	bra.uni 	$L__BB0_17;
$L__BB0_15:
	setp.geu.f32 	%p37, %f4, 0f00000000;
	setp.eq.f32 	%p38, %f4, 0fBF800000;
	setp.eq.f32 	%p39, %f186, 0f7F800000;
	and.pred  	%p40, %p38, %p39;
	or.pred  	%p41, %p40, %p37;
	selp.f32 	%f318, 0f3F800000, %f29, %p40;
	@%p41 bra 	$L__BB0_17;
	setp.neu.f32 	%p42, %f28, 0f3F800000;
	neg.f32 	%f187, %f29;
	selp.f32 	%f318, %f29, %f187, %p42;
$L__BB0_17:
	mul.f32 	%f188, %f1, %f317;
	mul.f32 	%f189, %f188, %f318;
	sub.f32 	%f190, %f189, %f2;
	max.f32 	%f191, %f190, 0f00000000;
	mul.wide.u32 	%rd15, %r58, 4;
	add.s64 	%rd16, %rd1, %rd15;
	st.local.f32 	[%rd16], %f191;
	add.s32 	%r58, %r58, 1;
	setp.ne.s32 	%p44, %r58, 40065;
	@%p44 bra 	$L__BB0_3;
	add.s64 	%rd4, %rd1, 32;
	mov.b32 	%r59, 40063;
	mov.b32 	%r60, 40064;
	mov.b16 	%rs9, 0;
	mov.u16 	%rs10, %rs9;
$L__BB0_19:
	mov.u32 	%r4, %r60;
	mov.u32 	%r60, %r59;
	setp.lt.u32 	%p45, %r60, 15;
	mov.b32 	%r63, 0;
	@%p45 bra 	$L__BB0_22;
	and.b32  	%r63, %r4, -16;
	ld.local.f32 	%f319, [%rd1];
	neg.s32 	%r61, %r63;
	mov.u64 	%rd26, %rd4;
$L__BB0_21:
	.pragma "nounroll";
	ld.local.f32 	%f192, [%rd26+-28];
	mul.f32 	%f193, %f6, %f319;
	fma.rn.f32 	%f194, %f5, %f192, %f193;
	mul.f32 	%f195, %f7, %f194;
	st.local.f32 	[%rd26+-32], %f195;
	ld.local.f32 	%f196, [%rd26+-24];
	mul.f32 	%f197, %f6, %f192;
	fma.rn.f32 	%f198, %f5, %f196, %f197;
	mul.f32 	%f199, %f7, %f198;
	st.local.f32 	[%rd26+-28], %f199;
	ld.local.f32 	%f200, [%rd26+-20];
	mul.f32 	%f201, %f6, %f196;
	fma.rn.f32 	%f202, %f5, %f200, %f201;
	mul.f32 	%f203, %f7, %f202;
	st.local.f32 	[%rd26+-24], %f203;
	ld.local.f32 	%f204, [%rd26+-16];
	mul.f32 	%f205, %f6, %f200;
	fma.rn.f32 	%f206, %f5, %f204, %f205;
	mul.f32 	%f207, %f7, %f206;
	st.local.f32 	[%rd26+-20], %f207;
	ld.local.f32 	%f208, [%rd26+-12];
	mul.f32 	%f209, %f6, %f204;
	fma.rn.f32 	%f210, %f5, %f208, %f209;
	mul.f32 	%f211, %f7, %f210;
	st.local.f32 	[%rd26+-16], %f211;
	ld.local.f32 	%f212, [%rd26+-8];
	mul.f32 	%f213, %f6, %f208;
	fma.rn.f32 	%f214, %f5, %f212, %f213;
	mul.f32 	%f215, %f7, %f214;
	st.local.f32 	[%rd26+-12], %f215;
	ld.local.f32 	%f216, [%rd26+-4];
	mul.f32 	%f217, %f6, %f212;
	fma.rn.f32 	%f218, %f5, %f216, %f217;
	mul.f32 	%f219, %f7, %f218;
	st.local.f32 	[%rd26+-8], %f219;
	ld.local.f32 	%f220, [%rd26];
	mul.f32 	%f221, %f6, %f216;
	fma.rn.f32 	%f222, %f5, %f220, %f221;
	mul.f32 	%f223, %f7, %f222;
	st.local.f32 	[%rd26+-4], %f223;
	ld.local.f32 	%f224, [%rd26+4];
	mul.f32 	%f225, %f6, %f220;
	fma.rn.f32 	%f226, %f5, %f224, %f225;
	mul.f32 	%f227, %f7, %f226;
	st.local.f32 	[%rd26], %f227;
	ld.local.f32 	%f228, [%rd26+8];
	mul.f32 	%f229, %f6, %f224;
	fma.rn.f32 	%f230, %f5, %f228, %f229;
	mul.f32 	%f231, %f7, %f230;
	st.local.f32 	[%rd26+4], %f231;
	ld.local.f32 	%f232, [%rd26+12];
	mul.f32 	%f233, %f6, %f228;
	fma.rn.f32 	%f234, %f5, %f232, %f233;
	mul.f32 	%f235, %f7, %f234;
	st.local.f32 	[%rd26+8], %f235;
	ld.local.f32 	%f236, [%rd26+16];
	mul.f32 	%f237, %f6, %f232;
	fma.rn.f32 	%f238, %f5, %f236, %f237;
	mul.f32 	%f239, %f7, %f238;
	st.local.f32 	[%rd26+12], %f239;
	ld.local.f32 	%f240, [%rd26+20];
	mul.f32 	%f241, %f6, %f236;
	fma.rn.f32 	%f242, %f5, %f240, %f241;
	mul.f32 	%f243, %f7, %f242;
	st.local.f32 	[%rd26+16], %f243;
	ld.local.f32 	%f244, [%rd26+24];
	mul.f32 	%f245, %f6, %f240;
	fma.rn.f32 	%f246, %f5, %f244, %f245;
	mul.f32 	%f247, %f7, %f246;
	st.local.f32 	[%rd26+20], %f247;
	ld.local.f32 	%f248, [%rd26+28];
	mul.f32 	%f249, %f6, %f244;
	fma.rn.f32 	%f250, %f5, %f248, %f249;
	mul.f32 	%f251, %f7, %f250;
	st.local.f32 	[%rd26+24], %f251;
	ld.local.f32 	%f319, [%rd26+32];
	mul.f32 	%f252, %f6, %f248;
	fma.rn.f32 	%f253, %f5, %f319, %f252;
	mul.f32 	%f254, %f7, %f253;
	st.local.f32 	[%rd26+28], %f254;
	add.s32 	%r61, %r61, 16;
	add.s64 	%rd26, %rd26, 64;
	setp.ne.s32 	%p46, %r61, 0;
	@%p46 bra 	$L__BB0_21;
$L__BB0_22:
	and.b32  	%r50, %r4, 15;
	setp.eq.s32 	%p47, %r50, 0;
	@%p47 bra 	$L__BB0_32;
	neg.s16 	%rs7, %rs10;
	cvt.u32.u16 	%r51, %rs7;
	and.b32  	%r11, %r51, 15;
	add.s32 	%r52, %r11, -1;
	setp.lt.u32 	%p48, %r52, 7;
	@%p48 bra 	$L__BB0_25;
	mul.wide.u32 	%rd17, %r63, 4;
	add.s64 	%rd18, %rd1, %rd17;
	ld.local.f32 	%f255, [%rd18+4];
	ld.local.f32 	%f256, [%rd18];
	mul.f32 	%f257, %f6, %f256;
	fma.rn.f32 	%f258, %f5, %f255, %f257;
	mul.f32 	%f259, %f7, %f258;
	st.local.f32 	[%rd18], %f259;
	ld.local.f32 	%f260, [%rd18+8];
	mul.f32 	%f261, %f6, %f255;
	fma.rn.f32 	%f262, %f5, %f260, %f261;
	mul.f32 	%f263, %f7, %f262;
	st.local.f32 	[%rd18+4], %f263;
	ld.local.f32 	%f264, [%rd18+12];
	mul.f32 	%f265, %f6, %f260;
	fma.rn.f32 	%f266, %f5, %f264, %f265;
	mul.f32 	%f267, %f7, %f266;
	st.local.f32 	[%rd18+8], %f267;
	ld.local.f32 	%f268, [%rd18+16];
	mul.f32 	%f269, %f6, %f264;
	fma.rn.f32 	%f270, %f5, %f268, %f269;
	mul.f32 	%f271, %f7, %f270;
	st.local.f32 	[%rd18+12], %f271;
	ld.local.f32 	%f272, [%rd18+20];
	mul.f32 	%f273, %f6, %f268;
	fma.rn.f32 	%f274, %f5, %f272, %f273;
	mul.f32 	%f275, %f7, %f274;
	st.local.f32 	[%rd18+16], %f275;
	ld.local.f32 	%f276, [%rd18+24];
	mul.f32 	%f277, %f6, %f272;
	fma.rn.f32 	%f278, %f5, %f276, %f277;
	mul.f32 	%f279, %f7, %f278;
	st.local.f32 	[%rd18+20], %f279;
	ld.local.f32 	%f280, [%rd18+28];
	mul.f32 	%f281, %f6, %f276;
	fma.rn.f32 	%f282, %f5, %f280, %f281;
	mul.f32 	%f283, %f7, %f282;
	st.local.f32 	[%rd18+24], %f283;
	add.s32 	%r63, %r63, 8;
	ld.local.f32 	%f284, [%rd18+32];
	mul.f32 	%f285, %f6, %f280;
	fma.rn.f32 	%f286, %f5, %f284, %f285;
	mul.f32 	%f287, %f7, %f286;
	st.local.f32 	[%rd18+28], %f287;
$L__BB0_25:
	and.b32  	%r53, %r11, 7;
	setp.eq.s32 	%p49, %r53, 0;
	@%p49 bra 	$L__BB0_32;
	neg.s16 	%rs8, %rs9;
	cvt.u32.u16 	%r54, %rs8;
	and.b32  	%r55, %r54, 7;
	and.b32  	%r14, %r54, 3;
	add.s32 	%r56, %r55, -1;
	setp.lt.u32 	%p50, %r56, 3;
	@%p50 bra 	$L__BB0_28;
	mul.wide.u32 	%rd19, %r63, 4;
	add.s64 	%rd20, %rd1, %rd19;
	ld.local.f32 	%f288, [%rd20+4];
	ld.local.f32 	%f289, [%rd20];
	mul.f32 	%f290, %f6, %f289;
	fma.rn.f32 	%f291, %f5, %f288, %f290;
	mul.f32 	%f292, %f7, %f291;
	st.local.f32 	[%rd20], %f292;
	ld.local.f32 	%f293, [%rd20+8];
	mul.f32 	%f294, %f6, %f288;
	fma.rn.f32 	%f295, %f5, %f293, %f294;
	mul.f32 	%f296, %f7, %f295;
	st.local.f32 	[%rd20+4], %f296;
	ld.local.f32 	%f297, [%rd20+12];
	mul.f32 	%f298, %f6, %f293;
	fma.rn.f32 	%f299, %f5, %f297, %f298;
	mul.f32 	%f300, %f7, %f299;
	st.local.f32 	[%rd20+8], %f300;
	add.s32 	%r63, %r63, 4;
	ld.local.f32 	%f301, [%rd20+16];
	mul.f32 	%f302, %f6, %f297;
	fma.rn.f32 	%f303, %f5, %f301, %f302;
	mul.f32 	%f304, %f7, %f303;
	st.local.f32 	[%rd20+12], %f304;
$L__BB0_28:
	setp.eq.s32 	%p51, %r14, 0;
	@%p51 bra 	$L__BB0_32;
	mul.wide.u32 	%rd21, %r63, 4;
	add.s64 	%rd7, %rd1, %rd21;
	ld.local.f32 	%f39, [%rd7+4];
	ld.local.f32 	%f305, [%rd7];
	mul.f32 	%f306, %f6, %f305;
	fma.rn.f32 	%f307, %f5, %f39, %f306;
	mul.f32 	%f308, %f7, %f307;
	st.local.f32 	[%rd7], %f308;
	setp.eq.s32 	%p52, %r14, 1;
	@%p52 bra 	$L__BB0_32;
	ld.local.f32 	%f40, [%rd7+8];
	mul.f32 	%f309, %f6, %f39;
	fma.rn.f32 	%f310, %f5, %f40, %f309;
	mul.f32 	%f311, %f7, %f310;
	st.local.f32 	[%rd7+4], %f311;
	setp.eq.s32 	%p53, %r14, 2;
	@%p53 bra 	$L__BB0_32;
	ld.local.f32 	%f312, [%rd7+12];
	mul.f32 	%f313, %f6, %f40;
	fma.rn.f32 	%f314, %f5, %f312, %f313;
	mul.f32 	%f315, %f7, %f314;
	st.local.f32 	[%rd7+8], %f315;
$L__BB0_32:
	add.s32 	%r59, %r60, -1;
	setp.ne.s32 	%p54, %r60, 0;
	add.s16 	%rs10, %rs10, 1;
	add.s16 	%rs9, %rs9, 1;
	@%p54 bra 	$L__BB0_19;
	mov.u32 	%r57, %tid.x;
	setp.ne.s32 	%p55, %r57, 0;
	@%p55 bra 	$L__BB0_35;
	ld.local.f32 	%f316, [%rd1];
	mul.wide.u32 	%rd22, %r1, 4;
	mov.u64 	%rd23, d_CallValue;
	add.s64 	%rd24, %rd23, %rd22;
	st.global.f32 	[%rd24], %f316;
$L__BB0_35:
	ret;

}


// ===== COMPILED SASS (sm_100) =====

	.target	sm_100

	.elftype	@"ET_EXEC"


//--------------------- .note.nv.tkinfo           --------------------------
	.section	.note.nv.tkinfo,"",@"SHT_NOTE"
	.sectionflags	@"SHF_NOTE_NV_TKINFO"
	.tkinfo
        /*0018*/ 	.word	0x00000002
        /*0030*/ 	.string	""
        /*0030*/ 	.string	"ptxas"
        /*0030*/ 	.string	"Cuda compilation tools, release 13.0, V13.0.88"
        /*0030*/ 	.string	"Build cuda_13.0.r13.0/compiler.36424714_0"
        /*0030*/ 	.string	"-arch sm_100 -m 64 "



//--------------------- .note.nv.cuinfo           --------------------------
	.section	.note.nv.cuinfo,"",@"SHT_NOTE"
	.sectionflags	@"SHF_NOTE_NV_CUINFO"
        /*0018*/ 	.short	0x0002
        /*001a*/ 	.short	0x0064
        /*001c*/ 	.short	0x0082
	.zero		2


//--------------------- .nv.info                  --------------------------
	.section	.nv.info,"",@"SHT_CUDA_INFO"
	.align	4


	//----- nvinfo : EIATTR_REGCOUNT
	.align		4
        /*0000*/ 	.byte	0x04, 0x2f
        /*0002*/ 	.short	(.L_3 - .L_2)
	.align		4
.L_2:
        /*0004*/ 	.word	index@(_Z21binomialOptionsKernelv)
        /*0008*/ 	.word	0x00000020


	//----- nvinfo : EIATTR_FRAME_SIZE
	.align		4
.L_3:
        /*000c*/ 	.byte	0x04, 0x11
        /*000e*/ 	.short	(.L_5 - .L_4)
	.align		4
.L_4:
        /*0010*/ 	.word	index@($__internal_1_$__cuda_sm3x_div_rn_noftz_f32_slowpath)
        /*0014*/ 	.word	0x00027208


	//----- nvinfo : EIATTR_FRAME_SIZE
	.align		4
.L_5:
        /*0018*/ 	.byte	0x04, 0x11
        /*001a*/ 	.short	(.L_7 - .L_6)
	.align		4
.L_6:
        /*001c*/ 	.word	index@($__internal_0_$__cuda_sm20_rcp_rn_f32_slowpath)
        /*0020*/ 	.word	0x00027208


	//----- nvinfo : EIATTR_FRAME_SIZE
	.align		4
.L_7:
        /*0024*/ 	.byte	0x04, 0x11
        /*0026*/ 	.short	(.L_9 - .L_8)
	.align		4
.L_8:
        /*0028*/ 	.word	index@(_Z21binomialOptionsKernelv)
        /*002c*/ 	.word	0x00027208


	//----- nvinfo : EIATTR_MIN_STACK_SIZE
	.align		4
.L_9:
        /*0030*/ 	.byte	0x04, 0x12
        /*0032*/ 	.short	(.L_11 - .L_10)
	.align		4
.L_10:
        /*0034*/ 	.word	index@(_Z21binomialOptionsKernelv)
        /*0038*/ 	.word	0x00027208
.L_11:


//--------------------- .nv.compat                --------------------------
	.section	.nv.compat,"",@"SHT_CUDA_COMPAT_INFO"
	.align	4
        /*0000*/ 	.byte	0x02, 0x09, 0x00, 0x00, 0x02, 0x02, 0x01, 0x00, 0x02, 0x05, 0x05, 0x00, 0x03, 0x07, 0x01, 0x01
        /*0010*/ 	.byte	0x02, 0x03, 0x00, 0x00, 0x02, 0x06, 0x01, 0x00, 0x04, 0x0b, 0x08, 0x00, 0x01, 0x00, 0x00, 0x00
        /*0020*/ 	.byte	0x00, 0x00, 0x00, 0x00


//--------------------- .nv.info._Z21binomialOptionsKernelv --------------------------
	.section	.nv.info._Z21binomialOptionsKernelv,"",@"SHT_CUDA_INFO"
	.sectionflags	@""
	.align	4


	//----- nvinfo : EIATTR_CUDA_API_VERSION
	.align		4
        /*0000*/ 	.byte	0x04, 0x37
        /*0002*/ 	.short	(.L_13 - .L_12)
.L_12:
        /*0004*/ 	.word	0x00000082


	//----- nvinfo : EIATTR_SPARSE_MMA_MASK
	.align		4
.L_13:
        /*0008*/ 	.byte	0x03, 0x50
        /*000a*/ 	.short	0x0000


	//----- nvinfo : EIATTR_MAXREG_COUNT
	.align		4
        /*000c*/ 	.byte	0x03, 0x1b
        /*000e*/ 	.short	0x00ff


	//----- nvinfo : EIATTR_MERCURY_ISA_VERSION
	.align		4
        /*0010*/ 	.byte	0x03, 0x5f
        /*0012*/ 	.short	0x0101


	//----- nvinfo : EIATTR_VRC_CTA_INIT_COUNT
	.align		4
        /*0014*/ 	.byte	0x02, 0x4a
	.zero		1
	.zero		1


	//----- nvinfo : EIATTR_EXIT_INSTR_OFFSETS
	.align		4
        /*0018*/ 	.byte	0x04, 0x1c
        /*001a*/ 	.short	(.L_15 - .L_14)


	//   ....[0]....
.L_14:
        /*001c*/ 	.word	0x000022a0


	//   ....[1]....
        /*0020*/ 	.word	0x00002300


	//----- nvinfo : EIATTR_CRS_STACK_SIZE
	.align		4
.L_15:
        /*0024*/ 	.byte	0x04, 0x1e
        /*0026*/ 	.short	(.L_17 - .L_16)
.L_16:
        /*0028*/ 	.word	0x00000000


	//----- nvinfo : EIATTR_SW_WAR
	.align		4
.L_17:
        /*002c*/ 	.byte	0x04, 0x36
        /*002e*/ 	.short	(.L_19 - .L_18)
.L_18:
        /*0030*/ 	.word	0x00000008
.L_19:


//--------------------- .nv.callgraph             --------------------------
	.section	.nv.callgraph,"",@"SHT_CUDA_CALLGRAPH"
	.align	4
	.sectionentsize	8
	.align		4
        /*0000*/ 	.word	0x00000000
	.align		4
        /*0004*/ 	.word	0xffffffff
	.align		4
        /*0008*/ 	.word	0x00000000
	.align		4
        /*000c*/ 	.word	0xfffffffe
	.align		4
        /*0010*/ 	.word	0x00000000
	.align		4
        /*0014*/ 	.word	0xfffffffd
	.align		4
        /*0018*/ 	.word	0x00000000
	.align		4
        /*001c*/ 	.word	0xfffffffc


//--------------------- .nv.constant3             --------------------------
	.section	.nv.constant3,"a",@progbits
	.align	4
.nv.constant3:
	.type		d_OptionData,@object
	.size		d_OptionData,(.L_0 - d_OptionData)
d_OptionData:
	.zero		20
.L_0:


//--------------------- .nv.constant4             --------------------------
	.section	.nv.constant4,"a",@progbits
	.align	8
	.align		8
.nv.constant4:
        /*0000*/ 	.dword	d_CallValue


//--------------------- .text._Z21binomialOptionsKernelv --------------------------
	.section	.text._Z21binomialOptionsKernelv,"ax",@progbits
	.align	128
        .global         _Z21binomialOptionsKernelv
        .type           _Z21binomialOptionsKernelv,@function
        .size           _Z21binomialOptionsKernelv,(.L_x_26 - _Z21binomialOptionsKernelv)
        .other          _Z21binomialOptionsKernelv,@"STO_CUDA_ENTRY STV_DEFAULT"
_Z21binomialOptionsKernelv:
.text._Z21binomialOptionsKernelv:
[----:B------:R-:W0:Y:S01]  /*0000*/  LDC R1, c[0x0][0x37c] ;  /* 0x0000df00ff017b82 */ /* 0x000e220000000800 */
[----:B------:R-:W1:Y:S01]  /*0010*/  S2R R5, SR_CTAID.X ;  /* 0x0000000000057919 */ /* 0x000e620000002500 */
[----:B------:R-:W-:Y:S01]  /*0020*/  HFMA2 R3, -RZ, RZ, 0.96630859375, -0.0022525787353515625 ;  /* 0x3bbb989dff037431 */ /* 0x000fe200000001ff */
[----:B------:R-:W-:Y:S02]  /*0030*/  MOV R4, 0x437c0000 ;  /* 0x437c000000047802 */ /* 0x000fe40000000f00 */
[----:B0-----:R-:W-:Y:S01]  /*0040*/  IADD3 R1, PT, PT, R1, -0x27208, RZ ;  /* 0xfffd8df801017810 */ /* 0x001fe20007ffe0ff */
[----:B-1----:R-:W-:-:S04]  /*0050*/  IMAD R0, R5, 0x14, RZ ;  /* 0x0000001405007824 */ /* 0x002fc800078e02ff */
[----:B------:R-:W0:Y:S08]  /*0060*/  LDC R2, c[0x3][R0+0x8] ;  /* 0x00c0020000027b82 */ /* 0x000e300000000800 */
[----:B------:R1:W2:Y:S01]  /*0070*/  LDC R6, c[0x3][R0] ;  /* 0x00c0000000067b82 */ /* 0x0002a20000000800 */
[----:B0-----:R-:W-:-:S04]  /*0080*/  FMUL R2, R2, 0.004996004980057477951 ;  /* 0x3ba3b58702027820 */ /* 0x001fc80000400000 */
[----:B------:R-:W-:-:S04]  /*0090*/  FFMA.SAT R3, R2, R3, 0.5 ;  /* 0x3f00000002037423 */ /* 0x000fc80000002003 */
[----:B------:R-:W-:-:S04]  /*00a0*/  FFMA.RM R3, R3, R4, 12582913 ;  /* 0x4b40000103037423 */ /* 0x000fc80000004004 */
[C---:B------:R-:W-:Y:S01]  /*00b0*/  FADD R7, R3.reuse, -12583039 ;  /* 0xcb40007f03077421 */ /* 0x040fe20000000000 */
[----:B------:R-:W-:-:S03]  /*00c0*/  SHF.L.U32 R8, R3, 0x17, RZ ;  /* 0x0000001703087819 */ /* 0x000fc600000006ff */
[----:B------:R-:W-:-:S04]  /*00d0*/  FFMA R7, R2, 1.4426950216293334961, -R7 ;  /* 0x3fb8aa3b02077823 */ /* 0x000fc80000000807 */
[----:B------:R-:W-:-:S04]  /*00e0*/  FFMA R2, R2, 1.925963033500011079e-08, R7 ;  /* 0x32a5706002027823 */ /* 0x000fc80000000007 */
[----:B------:R-:W0:Y:S02]  /*00f0*/  MUFU.EX2 R7, R2 ;  /* 0x0000000200077308 */ /* 0x000e240000000800 */
[----:B0-----:R-:W-:Y:S02]  /*0100*/  FMUL R8, R8, R7 ;  /* 0x0000000708087220 */ /* 0x001fe40000400000 */
[----:B------:R1:W0:Y:S03]  /*0110*/  LDC R7, c[0x3][R0+0x4] ;  /* 0x00c0010000077b82 */ /* 0x0002260000000800 */
[----:B------:R-:W-:-:S04]  /*0120*/  IADD3 R3, PT, PT, R8, 0x1800000, RZ ;  /* 0x0180000008037810 */ /* 0x000fc80007ffe0ff */
[----:B------:R-:W-:-:S04]  /*0130*/  LOP3.LUT R3, R3, 0x7f800000, RZ, 0xc0, !PT ;  /* 0x7f80000003037812 */ /* 0x000fc800078ec0ff */
[----:B------:R-:W-:-:S13]  /*0140*/  ISETP.GT.U32.AND P0, PT, R3, 0x1ffffff, PT ;  /* 0x01ffffff0300780c */ /* 0x000fda0003f04070 */
[----:B-12---:R-:W-:Y:S05]  /*0150*/  @P0 BRA `(.L_x_0) ;  /* 0x00000000000c0947 */ /* 0x006fea0003800000 */
[----:B------:R-:W-:-:S07]  /*0160*/  MOV R2, 0x180 ;  /* 0x0000018000027802 */ /* 0x000fce0000000f00 */
[----:B0-----:R-:W-:Y:S05]  /*0170*/  CALL.REL.NOINC `($__internal_0_$__cuda_sm20_rcp_rn_f32_slowpath) ;  /* 0x0000002000647944 */ /* 0x001fea0003c00000 */
[----:B------:R-:W-:Y:S05]  /*0180*/  BRA `(.L_x_1) ;  /* 0x0000000000107947 */ /* 0x000fea0003800000 */
.L_x_0:
[----:B------:R-:W1:Y:S02]  /*0190*/  MUFU.RCP R9, R8 ;  /* 0x0000000800097308 */ /* 0x000e640000001000 */
[----:B-1----:R-:W-:-:S04]  /*01a0*/  FFMA R0, R8, R9, -1 ;  /* 0xbf80000008007423 */ /* 0x002fc80000000009 */
[----:B------:R-:W-:-:S04]  /*01b0*/  FADD.FTZ R0, -R0, -RZ ;  /* 0x800000ff00007221 */ /* 0x000fc80000010100 */
[----:B------:R-:W-:-:S07]  /*01c0*/  FFMA R9, R9, R0, R9 ;  /* 0x0000000009097223 */ /* 0x000fce0000000009 */
.L_x_1:
[----:B------:R-:W-:Y:S01]  /*01d0*/  HFMA2 R3, -RZ, RZ, 3.7421875, 0 ;  /* 0x437c0000ff037431 */ /* 0x000fe200000001ff */
[----:B------:R-:W-:Y:S01]  /*01e0*/  MOV R0, 0x3f000000 ;  /* 0x3f00000000007802 */ /* 0x000fe20000000f00 */
[----:B------:R-:W-:-:S04]  /*01f0*/  HFMA2 R11, -RZ, RZ, 0.213623046875, 1987 ;  /* 0x32d667c3ff0b7431 */ /* 0x000fc800000001ff */
[----:B------:R-:W-:Y:S01]  /*0200*/  FFMA.RM R0, R3, R0, 12582913 ;  /* 0x4b40000103007423 */ /* 0x000fe20000004000 */
[----:B------:R-:W-:-:S03]  /*0210*/  FADD R3, R8, -R9 ;  /* 0x8000000908037221 */ /* 0x000fc60000000000 */
[C---:B------:R-:W-:Y:S01]  /*0220*/  FADD R2, R0.reuse, -12583039 ;  /* 0xcb40007f00027421 */ /* 0x040fe20000000000 */
[----:B------:R-:W1:Y:S01]  /*0230*/  MUFU.RCP R4, R3 ;  /* 0x0000000300047308 */ /* 0x000e620000001000 */
[----:B------:R-:W-:Y:S02]  /*0240*/  SHF.L.U32 R0, R0, 0x17, RZ ;  /* 0x0000001700007819 */ /* 0x000fe400000006ff */
[----:B------:R-:W-:-:S04]  /*0250*/  FFMA R2, R11, 1.4426950216293334961, -R2 ;  /* 0x3fb8aa3b0b027823 */ /* 0x000fc80000000802 */
[----:B------:R-:W-:-:S06]  /*0260*/  FFMA R2, R11, 1.925963033500011079e-08, R2 ;  /* 0x32a570600b027823 */ /* 0x000fcc0000000002 */
[----:B------:R-:W2:Y:S01]  /*0270*/  MUFU.EX2 R2, R2 ;  /* 0x0000000200027308 */ /* 0x000ea20000000800 */
[----:B-1----:R-:W-:-:S04]  /*0280*/  FFMA R11, -R3, R4, 1 ;  /* 0x3f800000030b7423 */ /* 0x002fc80000000104 */
[----:B------:R-:W-:Y:S01]  /*0290*/  FFMA R11, R4, R11, R4 ;  /* 0x0000000b040b7223 */ /* 0x000fe20000000004 */
[----:B--2---:R-:W-:-:S04]  /*02a0*/  FFMA R0, R0, R2, -R9 ;  /* 0x0000000200007223 */ /* 0x004fc80000000809 */
[----:B------:R-:W1:Y:S01]  /*02b0*/  FCHK P0, R0, R3 ;  /* 0x0000000300007302 */ /* 0x000e620000000000 */
[----:B------:R-:W-:-:S04]  /*02c0*/  FFMA R4, R0, R11, RZ ;  /* 0x0000000b00047223 */ /* 0x000fc800000000ff */
[----:B------:R-:W-:-:S04]  /*02d0*/  FFMA R10, -R3, R4, R0 ;  /* 0x00000004030a7223 */ /* 0x000fc80000000100 */
[----:B------:R-:W-:Y:S01]  /*02e0*/  FFMA R4, R11, R10, R4 ;  /* 0x0000000a0b047223 */ /* 0x000fe20000000004 */
[----:B-1----:R-:W-:Y:S06]  /*02f0*/  @!P0 BRA `(.L_x_2) ;  /* 0x00000000000c8947 */ /* 0x002fec0003800000 */
[----:B------:R-:W-:-:S07]  /*0300*/  MOV R2, 0x320 ;  /* 0x0000032000027802 */ /* 0x000fce0000000f00 */
[----:B0-----:R-:W-:Y:S05]  /*0310*/  CALL.REL.NOINC `($__internal_1_$__cuda_sm3x_div_rn_noftz_f32_slowpath) ;  /* 0x0000002000d07944 */ /* 0x001fea0003c00000 */
[----:B------:R-:W-:-:S07]  /*0320*/  MOV R4, R0 ;  /* 0x0000000000047202 */ /* 0x000fce0000000f00 */
.L_x_2:
[----:B------:R1:W-:Y:S01]  /*0330*/  STL.64 [R1], RZ ;  /* 0x000000ff01007387 */ /* 0x0003e20000100a00 */
[----:B------:R-:W-:Y:S01]  /*0340*/  FADD R0, -R4, 1 ;  /* 0x3f80000004007421 */ /* 0x000fe20000000100 */
[----:B------:R-:W-:Y:S02]  /*0350*/  MOV R2, 0x4 ;  /* 0x0000000400027802 */ /* 0x000fe40000000f00 */
[----:B------:R1:W-:Y:S01]  /*0360*/  STL.64 [R1+0x8], RZ ;  /* 0x000008ff01007387 */ /* 0x0003e20000100a00 */
[----:B------:R-:W-:-:S07]  /*0370*/  MOV R3, RZ ;  /* 0x000000ff00037202 */ /* 0x000fce0000000f00 */
.L_x_3:
[C---:B--2---:R-:W-:Y:S02]  /*0380*/  LEA R10, R2.reuse, R1, 0x2 ;  /* 0x00000001020a7211 */ /* 0x044fe400078e10ff */
[----:B------:R-:W-:-:S03]  /*0390*/  IADD3 R2, P0, PT, R2, 0x61, RZ ;  /* 0x0000006102027810 */ /* 0x000fc60007f1e0ff */
[----:B------:R2:W-:Y:S01]  /*03a0*/  STL [R10], RZ ;  /* 0x000000ff0a007387 */ /* 0x0005e20000100800 */
[----:B------:R-:W-:Y:S02]  /*03b0*/  IADD3.X R3, PT, PT, RZ, R3, RZ, P0, !PT ;  /* 0x00000003ff037210 */ /* 0x000fe400007fe4ff */
[----:B------:R-:W-:Y:S01]  /*03c0*/  ISETP.GE.U32.AND P0, PT, R2, 0x9c81, PT ;  /* 0x00009c810200780c */ /* 0x000fe20003f06070 */
[----:B------:R2:W-:Y:S03]  /*03d0*/  STL [R10+0x4], RZ ;  /* 0x000004ff0a007387 */ /* 0x0005e60000100800 */
[----:B------:R-:W-:Y:S01]  /*03e0*/  ISETP.GE.U32.AND.EX P0, PT, R3, RZ, PT, P0 ;  /* 0x000000ff0300720c */ /* 0x000fe20003f06100 */
[----:B------:R2:W-:Y:S04]  /*03f0*/  STL [R10+0x8], RZ ;  /* 0x000008ff0a007387 */ /* 0x0005e80000100800 */
        /* <DEDUP_REMOVED lines=93> */
[----:B------:R2:W-:Y:S01]  /*09d0*/  STL [R10+0x180], RZ ;  /* 0x000180ff0a007387 */ /* 0x0005e20000100800 */
[----:B------:R-:W-:Y:S05]  /*09e0*/  @!P0 BRA `(.L_x_3) ;  /* 0xfffffff800648947 */ /* 0x000fea000383ffff */
[C---:B------:R-:W-:Y:S01]  /*09f0*/  FMUL R3, |R8|.reuse, 16777216 ;  /* 0x4b80000008037820 */ /* 0x040fe20000400200 */
[----:B------:R-:W-:Y:S01]  /*0a00*/  FSETP.GEU.AND P0, PT, |R8|, 1.175494350822287508e-38, PT ;  /* 0x008000000800780b */ /* 0x000fe20003f0e200 */
[C---:B------:R-:W-:Y:S01]  /*0a10*/  FMUL R2, |R9|.reuse, 16777216 ;  /* 0x4b80000009027820 */ /* 0x040fe20000400200 */
[----:B------:R-:W-:Y:S02]  /*0a20*/  FSETP.GEU.AND P1, PT, |R9|, 1.175494350822287508e-38, PT ;  /* 0x008000000900780b */ /* 0x000fe40003f2e200 */
[----:B------:R-:W-:Y:S02]  /*0a30*/  FSEL R3, R3, |R8|, !P0 ;  /* 0x4000000803037208 */ /* 0x000fe40004000000 */
[----:B------:R-:W-:Y:S02]  /*0a40*/  FSEL R11, R2, |R9|, !P1 ;  /* 0x40000009020b7208 */ /* 0x000fe40004800000 */
[----:B------:R-:W-:Y:S02]  /*0a50*/  IADD3 R2, PT, PT, R3, -0x3f3504f3, RZ ;  /* 0xc0cafb0d03027810 */ /* 0x000fe40007ffe0ff */
[----:B------:R-:W-:-:S02]  /*0a60*/  IADD3 R12, PT, PT, R11, -0x3f3504f3, RZ ;  /* 0xc0cafb0d0b0c7810 */ /* 0x000fc40007ffe0ff */
[----:B------:R-:W-:Y:S02]  /*0a70*/  LOP3.LUT R14, R2, 0xff800000, RZ, 0xc0, !PT ;  /* 0xff800000020e7812 */ /* 0x000fe400078ec0ff */
[----:B------:R-:W-:Y:S02]  /*0a80*/  LOP3.LUT R12, R12, 0xff800000, RZ, 0xc0, !PT ;  /* 0xff8000000c0c7812 */ /* 0x000fe400078ec0ff */
[----:B------:R-:W-:Y:S02]  /*0a90*/  IADD3 R3, PT, PT, R3, -R14, RZ ;  /* 0x8000000e03037210 */ /* 0x000fe40007ffe0ff */
[----:B------:R-:W-:Y:S02]  /*0aa0*/  IADD3 R2, PT, PT, R11, -R12, RZ ;  /* 0x8000000c0b027210 */ /* 0x000fe40007ffe0ff */
[----:B------:R-:W-:Y:S01]  /*0ab0*/  I2FP.F32.S32 R14, R14 ;  /* 0x0000000e000e7245 */ /* 0x000fe20000201400 */
[C---:B------:R-:W-:Y:S01]  /*0ac0*/  FADD R11, R3.reuse, 1 ;  /* 0x3f800000030b7421 */ /* 0x040fe20000000000 */
[----:B------:R-:W-:Y:S01]  /*0ad0*/  FADD R16, R3, -1 ;  /* 0xbf80000003107421 */ /* 0x000fe20000000000 */
[C---:B--2---:R-:W-:Y:S01]  /*0ae0*/  FADD R10, R2.reuse, 1 ;  /* 0x3f800000020a7421 */ /* 0x044fe20000000000 */
[----:B------:R-:W-:Y:S01]  /*0af0*/  FADD R19, R2, -1 ;  /* 0xbf80000002137421 */ /* 0x000fe20000000000 */
[----:B------:R-:W-:Y:S01]  /*0b00*/  FSEL R17, RZ, -24, P1 ;  /* 0xc1c00000ff117808 */ /* 0x000fe20000800000 */
[----:B------:R-:W-:Y:S01]  /*0b10*/  FADD R2, R16, R16 ;  /* 0x0000001010027221 */ /* 0x000fe20000000000 */
[----:B------:R-:W2:Y:S01]  /*0b20*/  MUFU.RCP R11, R11 ;  /* 0x0000000b000b7308 */ /* 0x000ea20000001000 */
[----:B------:R-:W-:Y:S01]  /*0b30*/  FADD R13, R19, R19 ;  /* 0x00000013130d7221 */ /* 0x000fe20000000000 */
[----:B------:R-:W-:-:S04]  /*0b40*/  FSETP.NEU.AND P1, PT, |R9|, +INF , PT ;  /* 0x7f8000000900780b */ /* 0x000fc80003f2d200 */
[----:B------:R-:W-:Y:S02]  /*0b50*/  FSETP.EQ.OR P1, PT, R9, RZ, !P1 ;  /* 0x000000ff0900720b */ /* 0x000fe40004f22400 */
[----:B------:R-:W3:Y:S01]  /*0b60*/  MUFU.RCP R10, R10 ;  /* 0x0000000a000a7308 */ /* 0x000ee20000001000 */
[----:B--2---:R-:W-:-:S04]  /*0b70*/  FMUL R3, R11, R2 ;  /* 0x000000020b037220 */ /* 0x004fc80000400000 */
[----:B------:R-:W-:Y:S01]  /*0b80*/  FADD R15, R16, -R3 ;  /* 0x80000003100f7221 */ /* 0x000fe20000000000 */
[----:B---3--:R-:W-:Y:S01]  /*0b90*/  FMUL R2, R10, R13 ;  /* 0x0000000d0a027220 */ /* 0x008fe20000400000 */
[----:B------:R-:W-:Y:S02]  /*0ba0*/  FSEL R13, RZ, -24, P0 ;  /* 0xc1c00000ff0d7808 */ /* 0x000fe40000000000 */
[----:B------:R-:W-:Y:S01]  /*0bb0*/  FADD R15, R15, R15 ;  /* 0x0000000f0f0f7221 */ /* 0x000fe20000000000 */
[----:B------:R-:W-:Y:S01]  /*0bc0*/  FSETP.NEU.AND P0, PT, |R8|, +INF , PT ;  /* 0x7f8000000800780b */ /* 0x000fe20003f0d200 */
[----:B------:R-:W-:-:S03]  /*0bd0*/  FADD R18, R19, -R2 ;  /* 0x8000000213127221 */ /* 0x000fc60000000000 */
[----:B------:R-:W-:Y:S01]  /*0be0*/  FSETP.EQ.OR P0, PT, R8, RZ, !P0 ;  /* 0x000000ff0800720b */ /* 0x000fe20004702400 */
[----:B------:R-:W-:Y:S01]  /*0bf0*/  FADD R20, R18, R18 ;  /* 0x0000001212147221 */ /* 0x000fe20000000000 */
[----:B------:R-:W-:Y:S01]  /*0c00*/  I2FP.F32.S32 R18, R12 ;  /* 0x0000000c00127245 */ /* 0x000fe20000201400 */
[-C--:B------:R-:W-:Y:S01]  /*0c10*/  FFMA R12, R16, -R3.reuse, R15 ;  /* 0x80000003100c7223 */ /* 0x080fe2000000000f */
[----:B------:R-:W-:Y:S01]  /*0c20*/  FFMA R16, R14, 1.1920928955078125e-07, R13 ;  /* 0x340000000e107823 */ /* 0x000fe2000000000d */
[-C--:B------:R-:W-:Y:S01]  /*0c30*/  FFMA R19, R19, -R2.reuse, R20 ;  /* 0x8000000213137223 */ /* 0x080fe20000000014 */
[----:B------:R-:W-:Y:S01]  /*0c40*/  FMUL R15, R3, R3 ;  /* 0x00000003030f7220 */ /* 0x000fe20000400000 */
[----:B------:R-:W-:Y:S01]  /*0c50*/  FFMA R17, R18, 1.1920928955078125e-07, R17 ;  /* 0x3400000012117823 */ /* 0x000fe20000000011 */
[----:B------:R-:W-:Y:S01]  /*0c60*/  FMUL R14, R2, R2 ;  /* 0x00000002020e7220 */ /* 0x000fe20000400000 */
[----:B------:R-:W-:Y:S01]  /*0c70*/  FMUL R10, R10, R19 ;  /* 0x000000130a0a7220 */ /* 0x000fe20000400000 */
[----:B------:R-:W-:-:S02]  /*0c80*/  HFMA2 R19, -RZ, RZ, 0.771484375, 0.21533203125 ;  /* 0x3a2c32e4ff137431 */ /* 0x000fc400000001ff */
[----:B------:R-:W-:Y:S01]  /*0c90*/  FMUL R13, R11, R12 ;  /* 0x0000000c0b0d7220 */ /* 0x000fe20000400000 */
[----:B------:R-:W-:Y:S01]  /*0ca0*/  FFMA R11, R3, 1.4426950216293334961, R16 ;  /* 0x3fb8aa3b030b7823 */ /* 0x000fe20000000010 */
[----:B------:R-:W-:-:S03]  /*0cb0*/  FFMA R12, R2, 1.4426950216293334961, R17 ;  /* 0x3fb8aa3b020c7823 */ /* 0x000fc60000000011 */
[----:B------:R-:W-:Y:S01]  /*0cc0*/  FADD R16, R16, -R11 ;  /* 0x8000000b10107221 */ /* 0x000fe20000000000 */
[----:B------:R-:W-:Y:S01]  /*0cd0*/  FADD R17, R17, -R12 ;  /* 0x8000000c11117221 */ /* 0x000fe20000000000 */
[-C--:B------:R-:W-:Y:S01]  /*0ce0*/  FFMA R18, R15, R19.reuse, 0.0032181653659790754318 ;  /* 0x3b52e7db0f127423 */ /* 0x080fe20000000013 */
[----:B------:R-:W-:Y:S01]  /*0cf0*/  FFMA R19, R14, R19, 0.0032181653659790754318 ;  /* 0x3b52e7db0e137423 */ /* 0x000fe20000000013 */
[----:B------:R-:W-:Y:S01]  /*0d00*/  FFMA R16, R3, 1.4426950216293334961, R16 ;  /* 0x3fb8aa3b03107823 */ /* 0x000fe20000000010 */
[----:B------:R-:W-:Y:S01]  /*0d10*/  FFMA R17, R2, 1.4426950216293334961, R17 ;  /* 0x3fb8aa3b02117823 */ /* 0x000fe20000000011 */
[----:B------:R-:W-:Y:S01]  /*0d20*/  FFMA R18, R15, R18, 0.018033718690276145935 ;  /* 0x3c93bb730f127423 */ /* 0x000fe20000000012 */
[----:B------:R-:W-:Y:S01]  /*0d30*/  FFMA R19, R14, R19, 0.018033718690276145935 ;  /* 0x3c93bb730e137423 */ /* 0x000fe20000000013 */
[----:B------:R-:W-:Y:S01]  /*0d40*/  FFMA R16, R13, 1.4426950216293334961, R16 ;  /* 0x3fb8aa3b0d107823 */ /* 0x000fe20000000010 */
[----:B------:R-:W-:Y:S01]  /*0d50*/  FFMA R17, R10, 1.4426950216293334961, R17 ;  /* 0x3fb8aa3b0a117823 */ /* 0x000fe20000000011 */
[----:B------:R-:W-:Y:S01]  /*0d60*/  FFMA R18, R15, R18, 0.12022458761930465698 ;  /* 0x3df6384f0f127423 */ /* 0x000fe20000000012 */
[----:B------:R-:W-:Y:S01]  /*0d70*/  FFMA R19, R14, R19, 0.12022458761930465698 ;  /* 0x3df6384f0e137423 */ /* 0x000fe20000000013 */
[----:B------:R-:W-:Y:S01]  /*0d80*/  FFMA R16, R3, 1.9251366722983220825e-08, R16 ;  /* 0x32a55e3403107823 */ /* 0x000fe20000000010 */
[----:B------:R-:W-:Y:S01]  /*0d90*/  FFMA R17, R2, 1.9251366722983220825e-08, R17 ;  /* 0x32a55e3402117823 */ /* 0x000fe20000000011 */
[----:B------:R-:W-:Y:S01]  /*0da0*/  FMUL R18, R15, R18 ;  /* 0x000000120f127220 */ /* 0x000fe20000400000 */
[----:B------:R-:W-:-:S03]  /*0db0*/  FMUL R19, R14, R19 ;  /* 0x000000130e137220 */ /* 0x000fc60000400000 */
[----:B------:R-:W-:Y:S01]  /*0dc0*/  FMUL R14, R18, 3 ;  /* 0x40400000120e7820 */ /* 0x000fe20000400000 */
[----:B------:R-:W-:-:S03]  /*0dd0*/  FMUL R15, R19, 3 ;  /* 0x40400000130f7820 */ /* 0x000fc60000400000 */
[----:B------:R-:W-:Y:S01]  /*0de0*/  FFMA R14, R13, R14, R16 ;  /* 0x0000000e0d0e7223 */ /* 0x000fe20000000010 */
[----:B------:R-:W-:Y:S01]  /*0df0*/  FFMA R15, R10, R15, R17 ;  /* 0x0000000f0a0f7223 */ /* 0x000fe20000000011 */
[----:B------:R-:W-:Y:S02]  /*0e00*/  FADD R10, R8, R8 ;  /* 0x00000008080a7221 */ /* 0x000fe40000000000 */
[----:B------:R-:W-:Y:S01]  /*0e10*/  FFMA R14, R3, R18, R14 ;  /* 0x00000012030e7223 */ /* 0x000fe2000000000e */
[----:B------:R-:W-:-:S03]  /*0e20*/  FFMA R15, R2, R19, R15 ;  /* 0x00000013020f7223 */ /* 0x000fc6000000000f */
[----:B------:R-:W-:Y:S01]  /*0e30*/  FADD R2, R11, R14 ;  /* 0x0000000e0b027221 */ /* 0x000fe20000000000 */
[----:B------:R-:W-:-:S03]  /*0e40*/  FADD R3, R12, R15 ;  /* 0x0000000f0c037221 */ /* 0x000fc60000000000 */
[----:B------:R-:W-:Y:S01]  /*0e50*/  FADD R13, -R11, R2 ;  /* 0x000000020b0d7221 */ /* 0x000fe20000000100 */
[----:B------:R-:W-:Y:S01]  /*0e60*/  FADD R16, -R12, R3 ;  /* 0x000000030c107221 */ /* 0x000fe20000000100 */
[----:B------:R-:W-:Y:S02]  /*0e70*/  FADD R11, R9, R9 ;  /* 0x00000009090b7221 */ /* 0x000fe40000000000 */
[----:B------:R-:W-:Y:S01]  /*0e80*/  FADD R12, R14, -R13 ;  /* 0x8000000d0e0c7221 */ /* 0x000fe20000000000 */
[----:B------:R-:W-:Y:S01]  /*0e90*/  FADD R13, R15, -R16 ;  /* 0x800000100f0d7221 */ /* 0x000fe20000000000 */
[----:B------:R-:W-:Y:S02]  /*0ea0*/  MOV R14, RZ ;  /* 0x000000ff000e7202 */ /* 0x000fe40000000f00 */
[----:B------:R-:W-:Y:S02]  /*0eb0*/  LOP3.LUT R15, R10, 0x7fffffff, RZ, 0xc0, !PT ;  /* 0x7fffffff0a0f7812 */ /* 0x000fe400078ec0ff */
[----:B------:R-:W-:-:S07]  /*0ec0*/  LOP3.LUT R16, R11, 0x7fffffff, RZ, 0xc0, !PT ;  /* 0x7fffffff0b107812 */ /* 0x000fce00078ec0ff */
.L_x_6:
[----:B------:R-:W-:-:S05]  /*0ed0*/  I2FP.F32.U32 R19, R14 ;  /* 0x0000000e00137245 */ /* 0x000fca0000201000 */
[----:B------:R-:W-:-:S04]  /*0ee0*/  FMUL R21, R2, R19 ;  /* 0x0000001302157220 */ /* 0x000fc80000400000 */
[----:B--2---:R-:W2:Y:S01]  /*0ef0*/  FRND R18, R21 ;  /* 0x0000001500127307 */ /* 0x004ea20000201000 */
[-C--:B------:R-:W-:Y:S01]  /*0f00*/  FFMA R17, R2, R19.reuse, -R21 ;  /* 0x0000001302117223 */ /* 0x080fe20000000815 */
[C---:B------:R-:W-:Y:S02]  /*0f10*/  FSETP.GT.AND P3, PT, |R21|.reuse, 152, PT ;  /* 0x431800001500780b */ /* 0x040fe40003f64200 */
[C---:B------:R-:W-:Y:S01]  /*0f20*/  FSETP.GEU.AND P4, PT, R21.reuse, RZ, PT ;  /* 0x000000ff1500720b */ /* 0x040fe20003f8e000 */
[----:B------:R-:W-:Y:S01]  /*0f30*/  FFMA R20, R12, R19, R17 ;  /* 0x000000130c147223 */ /* 0x000fe20000000011 */
[----:B------:R-:W-:Y:S01]  /*0f40*/  MOV R17, 0x391fcb8e ;  /* 0x391fcb8e00117802 */ /* 0x000fe20000000f00 */
[----:B--2---:R-:W-:Y:S01]  /*0f50*/  FADD R23, R21, -R18 ;  /* 0x8000001215177221 */ /* 0x004fe20000000000 */
[----:B------:R-:W-:Y:S01]  /*0f60*/  FSETP.GT.AND P2, PT, R18, RZ, PT ;  /* 0x000000ff1200720b */ /* 0x000fe20003f44000 */
[----:B------:R-:W-:Y:S02]  /*0f70*/  FMUL R18, R19, 0.5 ;  /* 0x3f00000013127820 */ /* 0x000fe40000400000 */
[----:B------:R-:W-:Y:S01]  /*0f80*/  FADD R22, R20, R23 ;  /* 0x0000001714167221 */ /* 0x000fe20000000000 */
[----:B------:R-:W-:Y:S01]  /*0f90*/  SEL R25, RZ, 0x83000000, P2 ;  /* 0x83000000ff197807 */ /* 0x000fe20001000000 */
[----:B------:R2:W3:Y:S01]  /*0fa0*/  F2I.NTZ R20, R21 ;  /* 0x0000001500147305 */ /* 0x0004e20000203100 */
[----:B------:R-:W-:Y:S01]  /*0fb0*/  ISETP.NE.AND P2, PT, R14, RZ, PT ;  /* 0x000000ff0e00720c */ /* 0x000fe20003f45270 */
[----:B------:R-:W-:-:S03]  /*0fc0*/  FFMA R23, R22, R17, 0.0013391353422775864601 ;  /* 0x3aaf85ed16177423 */ /* 0x000fc60000000011 */
[----:B------:R-:W-:Y:S01]  /*0fd0*/  FSETP.EQ.OR P2, PT, R8, 1, !P2 ;  /* 0x3f8000000800780b */ /* 0x000fe20005742400 */
[C---:B------:R-:W-:Y:S02]  /*0fe0*/  FFMA R23, R22.reuse, R23, 0.0096188392490148544312 ;  /* 0x3c1d985616177423 */ /* 0x040fe40000000017 */
[----:B------:R-:W4:Y:S01]  /*0ff0*/  FRND.TRUNC R18, R18 ;  /* 0x0000001200127307 */ /* 0x000f22000020d000 */
[----:B--2---:R-:W-:Y:S01]  /*1000*/  MOV R21, 0x3f800000 ;  /* 0x3f80000000157802 */ /* 0x004fe20000000f00 */
[----:B------:R-:W-:-:S04]  /*1010*/  FFMA R23, R22, R23, 0.055503588169813156128 ;  /* 0x3d6357bb16177423 */ /* 0x000fc80000000017 */
[----:B------:R-:W-:-:S04]  /*1020*/  FFMA R23, R22, R23, 0.24022644758224487305 ;  /* 0x3e75fdec16177423 */ /* 0x000fc80000000017 */
[----:B------:R-:W-:-:S04]  /*1030*/  FFMA R23, R22, R23, 0.69314718246459960938 ;  /* 0x3f31721816177423 */ /* 0x000fc80000000017 */
[----:B------:R-:W-:Y:S01]  /*1040*/  FFMA R23, R22, R23, 1 ;  /* 0x3f80000016177423 */ /* 0x000fe20000000017 */
[----:B------:R-:W-:Y:S02]  /*1050*/  IADD3 R22, PT, PT, R25, 0x7f000000, RZ ;  /* 0x7f00000019167810 */ /* 0x000fe40007ffe0ff */
[----:B---3--:R-:W-:Y:S01]  /*1060*/  LEA R25, R20, -R25, 0x17 ;  /* 0x8000001914197211 */ /* 0x008fe200078eb8ff */
[----:B----4-:R-:W-:Y:S02]  /*1070*/  FADD R20, R18, R18 ;  /* 0x0000001212147221 */ /* 0x010fe40000000000 */
[----:B------:R-:W-:-:S04]  /*1080*/  FMUL R22, R23, R22 ;  /* 0x0000001617167220 */ /* 0x000fc80000400000 */
[----:B------:R-:W-:Y:S01]  /*1090*/  FMUL R22, R22, R25 ;  /* 0x0000001916167220 */ /* 0x000fe20000400000 */
[----:B------:R-:W-:Y:S01]  /*10a0*/  @P3 FSEL R22, RZ, +INF , !P4 ;  /* 0x7f800000ff163808 */ /* 0x000fe20006000000 */
[----:B------:R-:W-:Y:S06]  /*10b0*/  @P2 BRA `(.L_x_4) ;  /* 0x0000000000382947 */ /* 0x000fec0003800000 */
[----:B------:R-:W-:-:S04]  /*10c0*/  FSETP.NAN.AND P2, PT, |R19|, |R19|, PT ;  /* 0x400000131300720b */ /* 0x000fc80003f48200 */
[----:B------:R-:W-:-:S13]  /*10d0*/  FSETP.NUM.AND P2, PT, |R8|, |R8|, !P2 ;  /* 0x400000080800720b */ /* 0x000fda0005747200 */
[----:B------:R-:W-:Y:S01]  /*10e0*/  @!P2 FADD R21, R8, R19 ;  /* 0x000000130815a221 */ /* 0x000fe20000000000 */
[----:B------:R-:W-:Y:S06]  /*10f0*/  @!P2 BRA `(.L_x_4) ;  /* 0x000000000028a947 */ /* 0x000fec0003800000 */
[----:B------:R-:W-:-:S05]  /*1100*/  FADD R20, R19, -R20 ;  /* 0x8000001413147221 */ /* 0x000fca0000000000 */
[----:B------:R-:W-:-:S04]  /*1110*/  @P0 FSETP.NEU.AND P2, PT, |R20|, 1, PT ;  /* 0x3f8000001400080b */ /* 0x000fc80003f4d200 */
[----:B------:R-:W-:Y:S01]  /*1120*/  @P0 FSEL R21, R15, R10, P2 ;  /* 0x0000000a0f150208 */ /* 0x000fe20001000000 */
[----:B------:R-:W-:Y:S08]  /*1130*/  @P0 BRA `(.L_x_4) ;  /* 0x0000000000180947 */ /* 0x000ff00003800000 */
[----:B------:R-:W-:-:S04]  /*1140*/  FSETP.NEU.AND P2, PT, |R19|, +INF , PT ;  /* 0x7f8000001300780b */ /* 0x000fc80003f4d200 */
[----:B------:R-:W-:-:S04]  /*1150*/  FSETP.EQ.AND P2, PT, R8, -1, !P2 ;  /* 0xbf8000000800780b */ /* 0x000fc80005742000 */
[----:B------:R-:W-:Y:S02]  /*1160*/  FSETP.GEU.OR P3, PT, R8, RZ, P2 ;  /* 0x000000ff0800720b */ /* 0x000fe4000176e400 */
[----:B------:R-:W-:-:S11]  /*1170*/  FSEL R21, R22, 1, !P2 ;  /* 0x3f80000016157808 */ /* 0x000fd60005000000 */
[----:B------:R-:W-:-:S04]  /*1180*/  @!P3 FSETP.NEU.AND P4, PT, |R20|, 1, PT ;  /* 0x3f8000001400b80b */ /* 0x000fc80003f8d200 */
[----:B------:R-:W-:-:S09]  /*1190*/  @!P3 FSEL R21, R22, -R22, P4 ;  /* 0x800000161615b208 */ /* 0x000fd20002000000 */
.L_x_4:
[----:B------:R-:W-:-:S04]  /*11a0*/  IADD3 R18, PT, PT, -R14, 0x9c80, RZ ;  /* 0x00009c800e127810 */ /* 0x000fc80007ffe1ff */
[----:B------:R-:W-:-:S05]  /*11b0*/  I2FP.F32.U32 R18, R18 ;  /* 0x0000001200127245 */ /* 0x000fca0000201000 */
[----:B------:R-:W-:-:S04]  /*11c0*/  FMUL R20, R3, R18 ;  /* 0x0000001203147220 */ /* 0x000fc80000400000 */
[----:B------:R-:W2:Y:S01]  /*11d0*/  FRND R19, R20 ;  /* 0x0000001400137307 */ /* 0x000ea20000201000 */
[-C--:B------:R-:W-:Y:S01]  /*11e0*/  FFMA R22, R3, R18.reuse, -R20 ;  /* 0x0000001203167223 */ /* 0x080fe20000000814 */
[C---:B------:R-:W-:Y:S02]  /*11f0*/  FSETP.GT.AND P3, PT, |R20|.reuse, 152, PT ;  /* 0x431800001400780b */ /* 0x040fe40003f64200 */
[C---:B------:R-:W-:Y:S01]  /*1200*/  FSETP.GEU.AND P4, PT, R20.reuse, RZ, PT ;  /* 0x000000ff1400720b */ /* 0x040fe20003f8e000 */
[----:B------:R-:W-:Y:S01]  /*1210*/  FFMA R22, R13, R18, R22 ;  /* 0x000000120d167223 */ /* 0x000fe20000000016 */
[----:B--2---:R-:W-:Y:S01]  /*1220*/  FADD R23, R20, -R19 ;  /* 0x8000001314177221 */ /* 0x004fe20000000000 */
[----:B------:R-:W-:Y:S01]  /*1230*/  FSETP.GT.AND P2, PT, R19, RZ, PT ;  /* 0x000000ff1300720b */ /* 0x000fe20003f44000 */
[----:B------:R-:W-:Y:S02]  /*1240*/  FMUL R19, R18, 0.5 ;  /* 0x3f00000012137820 */ /* 0x000fe40000400000 */
[----:B------:R-:W-:-:S04]  /*1250*/  FADD R22, R22, R23 ;  /* 0x0000001716167221 */ /* 0x000fc80000000000 */
[C---:B------:R-:W-:Y:S01]  /*1260*/  FFMA R17, R22.reuse, R17, 0.0013391353422775864601 ;  /* 0x3aaf85ed16117423 */ /* 0x040fe20000000011 */
[----:B------:R-:W-:Y:S03]  /*1270*/  FRND.TRUNC R19, R19 ;  /* 0x0000001300137307 */ /* 0x000fe6000020d000 */
[----:B------:R-:W-:-:S04]  /*1280*/  FFMA R17, R22, R17, 0.0096188392490148544312 ;  /* 0x3c1d985616117423 */ /* 0x000fc80000000011 */
[----:B------:R-:W-:-:S04]  /*1290*/  FFMA R17, R22, R17, 0.055503588169813156128 ;  /* 0x3d6357bb16117423 */ /* 0x000fc80000000011 */
[C---:B------:R-:W-:Y:S02]  /*12a0*/  FFMA R23, R22.reuse, R17, 0.24022644758224487305 ;  /* 0x3e75fdec16177423 */ /* 0x040fe40000000011 */
[----:B------:R2:W3:Y:S02]  /*12b0*/  F2I.NTZ R17, R20 ;  /* 0x0000001400117305 */ /* 0x0004e40000203100 */
[----:B------:R-:W-:-:S04]  /*12c0*/  FFMA R23, R22, R23, 0.69314718246459960938 ;  /* 0x3f31721816177423 */ /* 0x000fc80000000017 */
[----:B------:R-:W-:Y:S01]  /*12d0*/  FFMA R23, R22, R23, 1 ;  /* 0x3f80000016177423 */ /* 0x000fe20000000017 */
[----:B------:R-:W-:Y:S02]  /*12e0*/  SEL R22, RZ, 0x83000000, P2 ;  /* 0x83000000ff167807 */ /* 0x000fe40001000000 */
[----:B------:R-:W-:Y:S01]  /*12f0*/  ISETP.NE.AND P2, PT, R14, 0x9c80, PT ;  /* 0x00009c800e00780c */ /* 0x000fe20003f45270 */
[----:B--2---:R-:W-:Y:S01]  /*1300*/  HFMA2 R20, -RZ, RZ, 1.875, 0 ;  /* 0x3f800000ff147431 */ /* 0x004fe200000001ff */
[----:B------:R-:W-:Y:S02]  /*1310*/  IADD3 R24, PT, PT, R22, 0x7f000000, RZ ;  /* 0x7f00000016187810 */ /* 0x000fe40007ffe0ff */
[----:B------:R-:W-:Y:S02]  /*1320*/  FSETP.EQ.OR P2, PT, R9, 1, !P2 ;  /* 0x3f8000000900780b */ /* 0x000fe40005742400 */
[----:B---3--:R-:W-:Y:S01]  /*1330*/  LEA R22, R17, -R22, 0x17 ;  /* 0x8000001611167211 */ /* 0x008fe200078eb8ff */
[----:B------:R-:W-:Y:S01]  /*1340*/  FMUL R23, R23, R24 ;  /* 0x0000001817177220 */ /* 0x000fe20000400000 */
[----:B------:R-:W-:-:S03]  /*1350*/  FADD R17, R19, R19 ;  /* 0x0000001313117221 */ /* 0x000fc60000000000 */
[----:B------:R-:W-:Y:S01]  /*1360*/  FMUL R22, R23, R22 ;  /* 0x0000001617167220 */ /* 0x000fe20000400000 */
[----:B------:R-:W-:-:S05]  /*1370*/  @P3 FSEL R22, RZ, +INF , !P4 ;  /* 0x7f800000ff163808 */ /* 0x000fca0006000000 */
[----:B------:R-:W-:Y:S05]  /*1380*/  @P2 BRA `(.L_x_5) ;  /* 0x0000000000382947 */ /* 0x000fea0003800000 */
        /* <DEDUP_REMOVED lines=14> */
.L_x_5:
[----:B------:R-:W-:Y:S01]  /*1470*/  FMUL R18, R6, R21 ;  /* 0x0000001506127220 */ /* 0x000fe20000400000 */
[C---:B------:R-:W-:Y:S02]  /*1480*/  LEA R17, R14.reuse, R1, 0x2 ;  /* 0x000000010e117211 */ /* 0x040fe400078e10ff */
[----:B------:R-:W-:Y:S01]  /*1490*/  IADD3 R14, PT, PT, R14, 0x1, RZ ;  /* 0x000000010e0e7810 */ /* 0x000fe20007ffe0ff */
[----:B0-----:R-:W-:-:S03]  /*14a0*/  FFMA R18, R18, R20, -R7 ;  /* 0x0000001412127223 */ /* 0x001fc60000000807 */
[----:B------:R-:W-:Y:S02]  /*14b0*/  ISETP.NE.AND P2, PT, R14, 0x9c81, PT ;  /* 0x00009c810e00780c */ /* 0x000fe40003f45270 */
[----:B------:R-:W-:-:S05]  /*14c0*/  FMNMX R18, RZ, R18, !PT ;  /* 0x00000012ff127209 */ /* 0x000fca0007800000 */
[----:B------:R2:W-:Y:S06]  /*14d0*/  STL [R17], R18 ;  /* 0x0000001211007387 */ /* 0x0005ec0000100800 */
[----:B------:R-:W-:Y:S05]  /*14e0*/  @P2 BRA `(.L_x_6) ;  /* 0xfffffff800782947 */ /* 0x000fea000383ffff */
[----:B------:R-:W-:Y:S01]  /*14f0*/  HFMA2 R3, -RZ, RZ, 3.7421875, 0 ;  /* 0x437c0000ff037431 */ /* 0x000fe200000001ff */
[----:B------:R-:W-:Y:S01]  /*1500*/  MOV R2, 0x3f000000 ;  /* 0x3f00000000027802 */ /* 0x000fe20000000f00 */
[----:B------:R-:W-:Y:S01]  /*1510*/  UMOV UR4, 0x9c7f ;  /* 0x00009c7f00047882 */ /* 0x000fe20000000000 */
[----:B------:R-:W-:Y:S01]  /*1520*/  MOV R7, 0x32d667c3 ;  /* 0x32d667c300077802 */ /* 0x000fe20000000f00 */
[----:B------:R-:W-:Y:S01]  /*1530*/  UMOV UR5, 0x9c80 ;  /* 0x00009c8000057882 */ /* 0x000fe20000000000 */
[----:B------:R-:W-:Y:S02]  /*1540*/  IADD3 R6, PT, PT, R1, 0x20, RZ ;  /* 0x0000002001067810 */ /* 0x000fe40007ffe0ff */
[----:B------:R-:W-:Y:S01]  /*1550*/  PRMT R9, RZ, 0x7610, R9 ;  /* 0x00007610ff097816 */ /* 0x000fe20000000009 */
[----:B------:R-:W-:-:S04]  /*1560*/  FFMA.RM R3, R3, R2, 12582913 ;  /* 0x4b40000103037423 */ /* 0x000fc80000004002 */
[C---:B------:R-:W-:Y:S01]  /*1570*/  FADD R2, R3.reuse, -12583039 ;  /* 0xcb40007f03027421 */ /* 0x040fe20000000000 */
[----:B------:R-:W-:-:S03]  /*1580*/  SHF.L.U32 R3, R3, 0x17, RZ ;  /* 0x0000001703037819 */ /* 0x000fc600000006ff */
[----:B------:R-:W-:-:S04]  /*1590*/  FFMA R2, -R7, 1.4426950216293334961, -R2 ;  /* 0x3fb8aa3b07027823 */ /* 0x000fc80000000902 */
[----:B------:R-:W-:Y:S01]  /*15a0*/  FFMA R2, -R7, 1.925963033500011079e-08, R2 ;  /* 0x32a5706007027823 */ /* 0x000fe20000000102 */
[----:B------:R-:W-:-:S05]  /*15b0*/  PRMT R7, RZ, 0x7610, R7 ;  /* 0x00007610ff077816 */ /* 0x000fca0000000007 */
[----:B------:R-:W0:Y:S02]  /*15c0*/  MUFU.EX2 R2, R2 ;  /* 0x0000000200027308 */ /* 0x000e240000000800 */
[----:B0-----:R-:W-:-:S07]  /*15d0*/  FMUL R8, R3, R2 ;  /* 0x0000000203087220 */ /* 0x001fce0000400000 */
.L_x_12:
[----:B------:R-:W-:Y:S01]  /*15e0*/  UISETP.GE.U32.AND UP1, UPT, UR4, 0xf, UPT ;  /* 0x0000000f0400788c */ /* 0x000fe2000bf26070 */
[----:B0--34-:R-:W-:Y:S01]  /*15f0*/  MOV R2, RZ ;  /* 0x000000ff00027202 */ /* 0x019fe20000000f00 */
[----:B------:R-:W-:-:S07]  /*1600*/  ULOP3.LUT UP0, URZ, UR5, 0xf, URZ, 0xc0, !UPT ;  /* 0x0000000f05ff7892 */ /* 0x000fce000f80c0ff */
[----:B------:R-:W-:Y:S05]  /*1610*/  BRA.U !UP1, `(.L_x_7) ;  /* 0x0000000509647547 */ /* 0x000fea000b800000 */
[----:B------:R0:W5:Y:S01]  /*1620*/  LDL R12, [R1] ;  /* 0x00000000010c7983 */ /* 0x0001620000100800 */
[----:B------:R-:W-:Y:S01]  /*1630*/  ULOP3.LUT UR5, UR5, 0xfffffff0, URZ, 0xc0, !UPT ;  /* 0xfffffff005057892 */ /* 0x000fe2000f8ec0ff */
[----:B------:R-:W-:-:S03]  /*1640*/  MOV R3, R6 ;  /* 0x0000000600037202 */ /* 0x000fc60000000f00 */
[----:B------:R-:W-:Y:S02]  /*1650*/  UIADD3 UR6, UPT, UPT, -UR5, URZ, URZ ;  /* 0x000000ff05067290 */ /* 0x000fe4000fffe1ff */
[----:B------:R-:W-:-:S10]  /*1660*/  MOV R2, UR5 ;  /* 0x0000000500027c02 */ /* 0x000fd40008000f00 */
.L_x_8:
[----:B------:R-:W3:Y:S04]  /*1670*/  LDL R20, [R3+-0x1c] ;  /* 0xffffe40003147983 */ /* 0x000ee80000100800 */
[----:B------:R-:W4:Y:S04]  /*1680*/  LDL R29, [R3+-0x18] ;  /* 0xffffe800031d7983 */ /* 0x000f280000100800 */
[----:B------:R-:W4:Y:S04]  /*1690*/  LDL R27, [R3+-0x14] ;  /* 0xffffec00031b7983 */ /* 0x000f280000100800 */
[----:B------:R-:W4:Y:S04]  /*16a0*/  LDL R15, [R3+-0x10] ;  /* 0xfffff000030f7983 */ /* 0x000f280000100800 */
[----:B------:R-:W4:Y:S04]  /*16b0*/  LDL R11, [R3+-0xc] ;  /* 0xfffff400030b7983 */ /* 0x000f280000100800 */
[----:B------:R-:W4:Y:S01]  /*16c0*/  LDL R13, [R3+-0x8] ;  /* 0xfffff800030d7983 */ /* 0x000f220000100800 */
[----:B-----5:R-:W-:-:S03]  /*16d0*/  FMUL R12, R0, R12 ;  /* 0x0000000c000c7220 */ /* 0x020fc60000400000 */
[----:B------:R-:W4:Y:S04]  /*16e0*/  LDL R25, [R3+-0x4] ;  /* 0xfffffc0003197983 */ /* 0x000f280000100800 */
[----:B------:R-:W4:Y:S04]  /*16f0*/  LDL R23, [R3+0x4] ;  /* 0x0000040003177983 */ /* 0x000f280000100800 */
[----:B--2---:R-:W2:Y:S04]  /*1700*/  LDL R17, [R3+0x8] ;  /* 0x0000080003117983 */ /* 0x004ea80000100800 */
[----:B------:R-:W2:Y:S04]  /*1710*/  LDL R19, [R3] ;  /* 0x0000000003137983 */ /* 0x000ea80000100800 */
[----:B------:R-:W2:Y:S04]  /*1720*/  LDL R21, [R3+0xc] ;  /* 0x00000c0003157983 */ /* 0x000ea80000100800 */
[----:B------:R-:W2:Y:S04]  /*1730*/  LDL R10, [R3+0x10] ;  /* 0x00001000030a7983 */ /* 0x000ea80000100800 */
[----:B------:R-:W2:Y:S04]  /*1740*/  LDL R18, [R3+0x14] ;  /* 0x0000140003127983 */ /* 0x000ea80000100800 */
[----:B------:R-:W2:Y:S04]  /*1750*/  LDL R14, [R3+0x18] ;  /* 0x00001800030e7983 */ /* 0x000ea80000100800 */
[----:B------:R-:W2:Y:S01]  /*1760*/  LDL R16, [R3+0x1c] ;  /* 0x00001c0003107983 */ /* 0x000ea20000100800 */
[----:B---3--:R-:W-:-:S04]  /*1770*/  FFMA R12, R20, R4, R12 ;  /* 0x00000004140c7223 */ /* 0x008fc8000000000c */
[----:B------:R-:W-:Y:S02]  /*1780*/  FMUL R22, R12, R8 ;  /* 0x000000080c167220 */ /* 0x000fe40000400000 */
[----:B------:R-:W3:Y:S01]  /*1790*/  LDL R12, [R3+0x20] ;  /* 0x00002000030c7983 */ /* 0x000ee20000100800 */
[C---:B------:R-:W-:Y:S01]  /*17a0*/  FMUL R20, R0.reuse, R20 ;  /* 0x0000001400147220 */ /* 0x040fe20000400000 */
[----:B----4-:R-:W-:-:S03]  /*17b0*/  FMUL R24, R0, R29 ;  /* 0x0000001d00187220 */ /* 0x010fc60000400000 */
[-C--:B------:R-:W-:Y:S01]  /*17c0*/  FFMA R20, R29, R4.reuse, R20 ;  /* 0x000000041d147223 */ /* 0x080fe20000000014 */
[----:B------:R-:W-:Y:S01]  /*17d0*/  FFMA R29, R27, R4, R24 ;  /* 0x000000041b1d7223 */ /* 0x000fe20000000018 */
[----:B------:R-:W-:Y:S01]  /*17e0*/  FMUL R24, R0, R15 ;  /* 0x0000000f00187220 */ /* 0x000fe20000400000 */
[----:B------:R4:W-:Y:S01]  /*17f0*/  STL [R3+-0x20], R22 ;  /* 0xffffe01603007387 */ /* 0x0009e20000100800 */
[----:B------:R-:W-:Y:S01]  /*1800*/  FMUL R20, R20, R8 ;  /* 0x0000000814147220 */ /* 0x000fe20000400000 */
[C---:B----4-:R-:W-:Y:S01]  /*1810*/  FMUL R22, R0.reuse, R27 ;  /* 0x0000001b00167220 */ /* 0x050fe20000400000 */
[-C--:B------:R-:W-:Y:S01]  /*1820*/  FFMA R27, R11, R4.reuse, R24 ;  /* 0x000000040b1b7223 */ /* 0x080fe20000000018 */
[C---:B------:R-:W-:Y:S02]  /*1830*/  FMUL R24, R0.reuse, R11 ;  /* 0x0000000b00187220 */ /* 0x040fe40000400000 */
[-C--:B------:R-:W-:Y:S02]  /*1840*/  FFMA R15, R15, R4.reuse, R22 ;  /* 0x000000040f0f7223 */ /* 0x080fe40000000016 */
[----:B------:R-:W-:Y:S01]  /*1850*/  FFMA R11, R13, R4, R24 ;  /* 0x000000040d0b7223 */ /* 0x000fe20000000018 */
[C---:B------:R-:W-:Y:S01]  /*1860*/  FMUL R28, R0.reuse, R13 ;  /* 0x0000000d001c7220 */ /* 0x040fe20000400000 */
[-C--:B------:R-:W-:Y:S01]  /*1870*/  FMUL R24, R15, R8.reuse ;  /* 0x000000080f187220 */ /* 0x080fe20000400000 */
[C---:B------:R-:W-:Y:S01]  /*1880*/  FMUL R13, R0.reuse, R23 ;  /* 0x00000017000d7220 */ /* 0x040fe20000400000 */
[----:B------:R-:W-:Y:S01]  /*1890*/  FMUL R26, R11, R8 ;  /* 0x000000080b1a7220 */ /* 0x000fe20000400000 */
[C---:B------:R-:W-:Y:S01]  /*18a0*/  FMUL R11, R0.reuse, R25 ;  /* 0x00000019000b7220 */ /* 0x040fe20000400000 */
[C---:B--2---:R-:W-:Y:S01]  /*18b0*/  FMUL R15, R0.reuse, R17 ;  /* 0x00000011000f7220 */ /* 0x044fe20000400000 */
[----:B------:R2:W-:Y:S01]  /*18c0*/  STL [R3+-0x1c], R20 ;  /* 0xffffe41403007387 */ /* 0x0005e20000100800 */
[-C--:B------:R-:W-:Y:S01]  /*18d0*/  FFMA R25, R25, R4.reuse, R28 ;  /* 0x0000000419197223 */ /* 0x080fe2000000001c */
[C---:B------:R-:W-:Y:S01]  /*18e0*/  FMUL R28, R0.reuse, R19 ;  /* 0x00000013001c7220 */ /* 0x040fe20000400000 */
[-C--:B------:R-:W-:Y:S01]  /*18f0*/  FFMA R11, R19, R4.reuse, R11 ;  /* 0x00000004130b7223 */ /* 0x080fe2000000000b */
[-C--:B------:R-:W-:Y:S01]  /*1900*/  FFMA R13, R17, R4.reuse, R13 ;  /* 0x00000004110d7223 */ /* 0x080fe2000000000d */
[----:B------:R-:W-:Y:S01]  /*1910*/  FFMA R15, R21, R4, R15 ;  /* 0x00000004150f7223 */ /* 0x000fe2000000000f */
[----:B--2---:R-:W-:Y:S01]  /*1920*/  FMUL R20, R27, R8 ;  /* 0x000000081b147220 */ /* 0x004fe20000400000 */
[----:B------:R2:W-:Y:S01]  /*1930*/  STL [R3+-0xc], R26 ;  /* 0xfffff41a03007387 */ /* 0x0005e20000100800 */
[----:B------:R-:W-:Y:S01]  /*1940*/  FFMA R23, R23, R4, R28 ;  /* 0x0000000417177223 */ /* 0x000fe2000000001c */
[----:B------:R-:W-:Y:S01]  /*1950*/  FMUL R28, R15, R8 ;  /* 0x000000080f1c7220 */ /* 0x000fe20000400000 */
[----:B------:R-:W-:Y:S01]  /*1960*/  UIADD3 UR6, UPT, UPT, UR6, 0x10, URZ ;  /* 0x0000001006067890 */ /* 0x000fe2000fffe0ff */
[----:B------:R4:W-:Y:S01]  /*1970*/  STL [R3+-0x10], R20 ;  /* 0xfffff01403007387 */ /* 0x0009e20000100800 */
[C---:B------:R-:W-:Y:S01]  /*1980*/  FMUL R21, R0.reuse, R21 ;  /* 0x0000001500157220 */ /* 0x040fe20000400000 */
[C---:B------:R-:W-:Y:S01]  /*1990*/  FMUL R15, R0.reuse, R14 ;  /* 0x0000000e000f7220 */ /* 0x040fe20000400000 */
[C---:B------:R-:W-:Y:S01]  /*19a0*/  FMUL R17, R0.reuse, R16 ;  /* 0x0000001000117220 */ /* 0x040fe20000400000 */
[----:B--2---:R-:W-:Y:S01]  /*19b0*/  FMUL R26, R13, R8 ;  /* 0x000000080d1a7220 */ /* 0x004fe20000400000 */
[C---:B------:R-:W-:Y:S01]  /*19c0*/  FMUL R13, R0.reuse, R18 ;  /* 0x00000012000d7220 */ /* 0x040fe20000400000 */
[----:B----4-:R-:W-:Y:S01]  /*19d0*/  FMUL R20, R11, R8 ;  /* 0x000000080b147220 */ /* 0x010fe20000400000 */
[----:B------:R-:W-:Y:S01]  /*19e0*/  FMUL R11, R0, R10 ;  /* 0x0000000a000b7220 */ /* 0x000fe20000400000 */
[----:B------:R-:W-:Y:S01]  /*19f0*/  FMUL R22, R29, R8 ;  /* 0x000000081d167220 */ /* 0x000fe20000400000 */
[----:B------:R-:W-:Y:S01]  /*1a00*/  UISETP.NE.AND UP1, UPT, UR6, URZ, UPT ;  /* 0x000000ff0600728c */ /* 0x000fe2000bf25270 */
[-C--:B------:R-:W-:Y:S01]  /*1a10*/  FFMA R21, R10, R4.reuse, R21 ;  /* 0x000000040a157223 */ /* 0x080fe20000000015 */
[-C--:B------:R-:W-:Y:S01]  /*1a20*/  FFMA R11, R18, R4.reuse, R11 ;  /* 0x00000004120b7223 */ /* 0x080fe2000000000b */
[-C--:B------:R-:W-:Y:S01]  /*1a30*/  FFMA R13, R14, R4.reuse, R13 ;  /* 0x000000040e0d7223 */ /* 0x080fe2000000000d */
[----:B------:R-:W-:Y:S01]  /*1a40*/  FFMA R15, R16, R4, R15 ;  /* 0x00000004100f7223 */ /* 0x000fe2000000000f */
[----:B------:R2:W-:Y:S01]  /*1a50*/  STL [R3+-0x18], R22 ;  /* 0xffffe81603007387 */ /* 0x0005e20000100800 */
[-C--:B------:R-:W-:Y:S01]  /*1a60*/  FMUL R10, R21, R8.reuse ;  /* 0x00000008150a7220 */ /* 0x080fe20000400000 */
[-C--:B------:R-:W-:Y:S01]  /*1a70*/  FMUL R14, R11, R8.reuse ;  /* 0x000000080b0e7220 */ /* 0x080fe20000400000 */
[-C--:B------:R-:W-:Y:S01]  /*1a80*/  FMUL R16, R13, R8.reuse ;  /* 0x000000080d107220 */ /* 0x080fe20000400000 */
[----:B------:R4:W-:Y:S01]  /*1a90*/  STL [R3+-0x14], R24 ;  /* 0xffffec1803007387 */ /* 0x0009e20000100800 */
[----:B------:R-:W-:-:S03]  /*1aa0*/  FMUL R18, R15, R8 ;  /* 0x000000080f127220 */ /* 0x000fc60000400000 */
[----:B------:R0:W-:Y:S01]  /*1ab0*/  STL [R3+-0x4], R20 ;  /* 0xfffffc1403007387 */ /* 0x0001e20000100800 */
[-C--:B--2---:R-:W-:Y:S01]  /*1ac0*/  FMUL R22, R25, R8.reuse ;  /* 0x0000000819167220 */ /* 0x084fe20000400000 */
[----:B----4-:R-:W-:-:S04]  /*1ad0*/  FMUL R24, R23, R8 ;  /* 0x0000000817187220 */ /* 0x010fc80000400000 */
[----:B------:R-:W-:Y:S04]  /*1ae0*/  STL [R3+-0x8], R22 ;  /* 0xfffff81603007387 */ /* 0x000fe80000100800 */
[----:B------:R-:W-:Y:S04]  /*1af0*/  STL [R3], R24 ;  /* 0x0000001803007387 */ /* 0x000fe80000100800 */
[----:B------:R-:W-:Y:S04]  /*1b00*/  STL [R3+0x4], R26 ;  /* 0x0000041a03007387 */ /* 0x000fe80000100800 */
[----:B------:R-:W-:Y:S04]  /*1b10*/  STL [R3+0x8], R28 ;  /* 0x0000081c03007387 */ /* 0x000fe80000100800 */
[----:B------:R-:W-:Y:S04]  /*1b20*/  STL [R3+0xc], R10 ;  /* 0x00000c0a03007387 */ /* 0x000fe80000100800 */
[----:B------:R-:W-:Y:S04]  /*1b30*/  STL [R3+0x10], R14 ;  /* 0x0000100e03007387 */ /* 0x000fe80000100800 */
[----:B------:R-:W-:Y:S04]  /*1b40*/  STL [R3+0x14], R16 ;  /* 0x0000141003007387 */ /* 0x000fe80000100800 */
[----:B------:R-:W-:Y:S01]  /*1b50*/  STL [R3+0x18], R18 ;  /* 0x0000181203007387 */ /* 0x000fe20000100800 */
[----:B---3--:R-:W-:-:S04]  /*1b60*/  FFMA R17, R12, R4, R17 ;  /* 0x000000040c117223 */ /* 0x008fc80000000011 */
[----:B0-----:R-:W-:-:S05]  /*1b70*/  FMUL R20, R17, R8 ;  /* 0x0000000811147220 */ /* 0x001fca0000400000 */
[----:B------:R0:W-:Y:S02]  /*1b80*/  STL [R3+0x1c], R20 ;  /* 0x00001c1403007387 */ /* 0x0001e40000100800 */
[----:B0-----:R-:W-:Y:S01]  /*1b90*/  IADD3 R3, PT, PT, R3, 0x40, RZ ;  /* 0x0000004003037810 */ /* 0x001fe20007ffe0ff */
[----:B------:R-:W-:Y:S06]  /*1ba0*/  BRA.U UP1, `(.L_x_8) ;  /* 0xfffffff901b07547 */ /* 0x000fec000b83ffff */
.L_x_7:
[----:B------:R-:W-:Y:S01]  /*1bb0*/  UMOV UR5, UR4 ;  /* 0x0000000400057c82 */ /* 0x000fe20008000000 */
[----:B------:R-:W-:Y:S05]  /*1bc0*/  BRA.U !UP0, `(.L_x_9) ;  /* 0x0000000508987547 */ /* 0x000fea000b800000 */
[----:B------:R-:W-:-:S04]  /*1bd0*/  IADD3 R3, PT, PT, RZ, -R9, RZ ;  /* 0x80000009ff037210 */ /* 0x000fc80007ffe0ff */
[----:B------:R-:W-:-:S04]  /*1be0*/  PRMT R3, R3, 0x7710, RZ ;  /* 0x0000771003037816 */ /* 0x000fc800000000ff */
[----:B------:R-:W-:-:S04]  /*1bf0*/  LOP3.LUT R3, R3, 0xf, RZ, 0xc0, !PT ;  /* 0x0000000f03037812 */ /* 0x000fc800078ec0ff */
[C---:B------:R-:W-:Y:S02]  /*1c00*/  IADD3 R10, PT, PT, R3.reuse, -0x1, RZ ;  /* 0xffffffff030a7810 */ /* 0x040fe40007ffe0ff */
[----:B------:R-:W-:Y:S02]  /*1c10*/  LOP3.LUT P1, RZ, R3, 0x7, RZ, 0xc0, !PT ;  /* 0x0000000703ff7812 */ /* 0x000fe4000782c0ff */
[----:B------:R-:W-:-:S13]  /*1c20*/  ISETP.GE.U32.AND P0, PT, R10, 0x7, PT ;  /* 0x000000070a00780c */ /* 0x000fda0003f06070 */
[----:B------:R-:W-:Y:S05]  /*1c30*/  @!P0 BRA `(.L_x_10) ;  /* 0x0000000000a88947 */ /* 0x000fea0003800000 */
[----:B------:R-:W-:-:S05]  /*1c40*/  LEA R12, R2, R1, 0x2 ;  /* 0x00000001020c7211 */ /* 0x000fca00078e10ff */
[----:B------:R-:W3:Y:S04]  /*1c50*/  LDL.64 R10, [R12] ;  /* 0x000000000c0a7983 */ /* 0x000ee80000100a00 */
[----:B------:R-:W4:Y:S04]  /*1c60*/  LDL R21, [R12+0x8] ;  /* 0x000008000c157983 */ /* 0x000f280000100800 */
[----:B------:R-:W5:Y:S04]  /*1c70*/  LDL R23, [R12+0xc] ;  /* 0x00000c000c177983 */ /* 0x000f680000100800 */
[----:B------:R-:W5:Y:S04]  /*1c80*/  LDL R19, [R12+0x10] ;  /* 0x000010000c137983 */ /* 0x000f680000100800 */
[----:B------:R-:W5:Y:S04]  /*1c90*/  LDL R15, [R12+0x14] ;  /* 0x000014000c0f7983 */ /* 0x000f680000100800 */
[----:B------:R-:W5:Y:S04]  /*1ca0*/  LDL R3, [R12+0x18] ;  /* 0x000018000c037983 */ /* 0x000f680000100800 */
[----:B------:R-:W5:Y:S04]  /*1cb0*/  LDL R13, [R12+0x1c] ;  /* 0x00001c000c0d7983 */ /* 0x000f680000100800 */
[----:B--2---:R-:W2:Y:S01]  /*1cc0*/  LDL R17, [R12+0x20] ;  /* 0x000020000c117983 */ /* 0x004ea20000100800 */
[----:B------:R-:W-:Y:S01]  /*1cd0*/  IADD3 R2, PT, PT, R2, 0x8, RZ ;  /* 0x0000000802027810 */ /* 0x000fe20007ffe0ff */
[C---:B---3--:R-:W-:Y:S01]  /*1ce0*/  FMUL R10, R0.reuse, R10 ;  /* 0x0000000a000a7220 */ /* 0x048fe20000400000 */
[C---:B------:R-:W-:Y:S01]  /*1cf0*/  FMUL R14, R0.reuse, R11 ;  /* 0x0000000b000e7220 */ /* 0x040fe20000400000 */
[----:B----4-:R-:W-:-:S02]  /*1d00*/  FMUL R16, R0, R21 ;  /* 0x0000001500107220 */ /* 0x010fc40000400000 */
[-C--:B------:R-:W-:Y:S01]  /*1d10*/  FFMA R11, R11, R4.reuse, R10 ;  /* 0x000000040b0b7223 */ /* 0x080fe2000000000a */
[-C--:B------:R-:W-:Y:S01]  /*1d20*/  FFMA R21, R21, R4.reuse, R14 ;  /* 0x0000000415157223 */ /* 0x080fe2000000000e */
[C---:B-----5:R-:W-:Y:S01]  /*1d30*/  FMUL R10, R0.reuse, R23 ;  /* 0x00000017000a7220 */ /* 0x060fe20000400000 */
[----:B------:R-:W-:Y:S01]  /*1d40*/  FFMA R25, R23, R4, R16 ;  /* 0x0000000417197223 */ /* 0x000fe20000000010 */
[-C--:B------:R-:W-:Y:S01]  /*1d50*/  FMUL R11, R11, R8.reuse ;  /* 0x000000080b0b7220 */ /* 0x080fe20000400000 */
[----:B------:R-:W-:Y:S01]  /*1d60*/  FMUL R21, R21, R8 ;  /* 0x0000000815157220 */ /* 0x000fe20000400000 */
[----:B------:R-:W-:Y:S01]  /*1d70*/  FFMA R23, R19, R4, R10 ;  /* 0x0000000413177223 */ /* 0x000fe2000000000a */
[C---:B------:R-:W-:Y:S01]  /*1d80*/  FMUL R10, R0.reuse, R19 ;  /* 0x00000013000a7220 */ /* 0x040fe20000400000 */
[----:B------:R-:W-:Y:S01]  /*1d90*/  FMUL R25, R25, R8 ;  /* 0x0000000819197220 */ /* 0x000fe20000400000 */
[----:B------:R0:W-:Y:S01]  /*1da0*/  STL [R12], R11 ;  /* 0x0000000b0c007387 */ /* 0x0001e20000100800 */
[C---:B------:R-:W-:Y:S01]  /*1db0*/  FMUL R14, R0.reuse, R15 ;  /* 0x0000000f000e7220 */ /* 0x040fe20000400000 */
[----:B------:R-:W-:Y:S01]  /*1dc0*/  FFMA R15, R15, R4, R10 ;  /* 0x000000040f0f7223 */ /* 0x000fe2000000000a */
[----:B------:R-:W-:Y:S01]  /*1dd0*/  FMUL R23, R23, R8 ;  /* 0x0000000817177220 */ /* 0x000fe20000400000 */
[----:B------:R0:W-:Y:S01]  /*1de0*/  STL [R12+0x4], R21 ;  /* 0x000004150c007387 */ /* 0x0001e20000100800 */
[C---:B------:R-:W-:Y:S01]  /*1df0*/  FMUL R16, R0.reuse, R3 ;  /* 0x0000000300107220 */ /* 0x040fe20000400000 */
[----:B------:R-:W-:Y:S01]  /*1e00*/  FFMA R3, R3, R4, R14 ;  /* 0x0000000403037223 */ /* 0x000fe2000000000e */
[----:B------:R-:W-:Y:S01]  /*1e10*/  FMUL R15, R15, R8 ;  /* 0x000000080f0f7220 */ /* 0x000fe20000400000 */
[----:B------:R0:W-:Y:S01]  /*1e20*/  STL [R12+0x8], R25 ;  /* 0x000008190c007387 */ /* 0x0001e20000100800 */
[----:B------:R-:W-:Y:S01]  /*1e30*/  FMUL R18, R0, R13 ;  /* 0x0000000d00127220 */ /* 0x000fe20000400000 */
[----:B------:R-:W-:Y:S01]  /*1e40*/  FFMA R13, R13, R4, R16 ;  /* 0x000000040d0d7223 */ /* 0x000fe20000000010 */
[----:B------:R-:W-:Y:S01]  /*1e50*/  FMUL R3, R3, R8 ;  /* 0x0000000803037220 */ /* 0x000fe20000400000 */
[----:B------:R0:W-:Y:S01]  /*1e60*/  STL [R12+0xc], R23 ;  /* 0x00000c170c007387 */ /* 0x0001e20000100800 */
[----:B--2---:R-:W-:Y:S01]  /*1e70*/  FFMA R17, R17, R4, R18 ;  /* 0x0000000411117223 */ /* 0x004fe20000000012 */
[----:B------:R-:W-:-:S02]  /*1e80*/  FMUL R13, R13, R8 ;  /* 0x000000080d0d7220 */ /* 0x000fc40000400000 */
[----:B------:R0:W-:Y:S01]  /*1e90*/  STL [R12+0x10], R15 ;  /* 0x0000100f0c007387 */ /* 0x0001e20000100800 */
[----:B------:R-:W-:-:S03]  /*1ea0*/  FMUL R17, R17, R8 ;  /* 0x0000000811117220 */ /* 0x000fc60000400000 */
[----:B------:R0:W-:Y:S04]  /*1eb0*/  STL [R12+0x14], R3 ;  /* 0x000014030c007387 */ /* 0x0001e80000100800 */
[----:B------:R0:W-:Y:S04]  /*1ec0*/  STL [R12+0x18], R13 ;  /* 0x0000180d0c007387 */ /* 0x0001e80000100800 */
[----:B------:R0:W-:Y:S02]  /*1ed0*/  STL [R12+0x1c], R17 ;  /* 0x00001c110c007387 */ /* 0x0001e40000100800 */
.L_x_10:
[----:B------:R-:W-:Y:S05]  /*1ee0*/  @!P1 BRA `(.L_x_9) ;  /* 0x0000000000d09947 */ /* 0x000fea0003800000 */
[----:B0-----:R-:W-:-:S04]  /*1ef0*/  IADD3 R3, PT, PT, RZ, -R7, RZ ;  /* 0x80000007ff037210 */ /* 0x001fc80007ffe0ff */
[----:B------:R-:W-:-:S04]  /*1f00*/  PRMT R3, R3, 0x7710, RZ ;  /* 0x0000771003037816 */ /* 0x000fc800000000ff */
[----:B------:R-:W-:-:S04]  /*1f10*/  LOP3.LUT R3, R3, 0xffff, RZ, 0xc0, !PT ;  /* 0x0000ffff03037812 */ /* 0x000fc800078ec0ff */
[C---:B------:R-:W-:Y:S02]  /*1f20*/  LOP3.LUT R10, R3.reuse, 0x7, RZ, 0xc0, !PT ;  /* 0x00000007030a7812 */ /* 0x040fe400078ec0ff */
[----:B------:R-:W-:Y:S02]  /*1f30*/  LOP3.LUT R3, R3, 0x3, RZ, 0xc0, !PT ;  /* 0x0000000303037812 */ /* 0x000fe400078ec0ff */
[----:B------:R-:W-:Y:S02]  /*1f40*/  IADD3 R10, PT, PT, R10, -0x1, RZ ;  /* 0xffffffff0a0a7810 */ /* 0x000fe40007ffe0ff */
[----:B------:R-:W-:Y:S02]  /*1f50*/  ISETP.NE.AND P1, PT, R3, RZ, PT ;  /* 0x000000ff0300720c */ /* 0x000fe40003f25270 */
[----:B------:R-:W-:-:S13]  /*1f60*/  ISETP.GE.U32.AND P0, PT, R10, 0x3, PT ;  /* 0x000000030a00780c */ /* 0x000fda0003f06070 */
[----:B------:R-:W-:Y:S05]  /*1f70*/  @!P0 BRA `(.L_x_11) ;  /* 0x0000000000588947 */ /* 0x000fea0003800000 */
[----:B--2---:R-:W-:-:S05]  /*1f80*/  LEA R18, R2, R1, 0x2 ;  /* 0x0000000102127211 */ /* 0x004fca00078e10ff */
[----:B------:R-:W2:Y:S04]  /*1f90*/  LDL.64 R10, [R18] ;  /* 0x00000000120a7983 */ /* 0x000ea80000100a00 */
[----:B------:R-:W3:Y:S04]  /*1fa0*/  LDL R13, [R18+0x8] ;  /* 0x00000800120d7983 */ /* 0x000ee80000100800 */
[----:B------:R-:W4:Y:S04]  /*1fb0*/  LDL R15, [R18+0xc] ;  /* 0x00000c00120f7983 */ /* 0x000f280000100800 */
[----:B------:R-:W5:Y:S01]  /*1fc0*/  LDL R17, [R18+0x10] ;  /* 0x0000100012117983 */ /* 0x000f620000100800 */
[----:B------:R-:W-:Y:S01]  /*1fd0*/  IADD3 R2, PT, PT, R2, 0x4, RZ ;  /* 0x0000000402027810 */ /* 0x000fe20007ffe0ff */
[C---:B--2---:R-:W-:Y:S01]  /*1fe0*/  FMUL R10, R0.reuse, R10 ;  /* 0x0000000a000a7220 */ /* 0x044fe20000400000 */
[C---:B------:R-:W-:Y:S01]  /*1ff0*/  FMUL R12, R0.reuse, R11 ;  /* 0x0000000b000c7220 */ /* 0x040fe20000400000 */
[----:B---3--:R-:W-:-:S02]  /*2000*/  FMUL R14, R0, R13 ;  /* 0x0000000d000e7220 */ /* 0x008fc40000400000 */
[-C--:B------:R-:W-:Y:S01]  /*2010*/  FFMA R11, R11, R4.reuse, R10 ;  /* 0x000000040b0b7223 */ /* 0x080fe2000000000a */
[-C--:B------:R-:W-:Y:S01]  /*2020*/  FFMA R13, R13, R4.reuse, R12 ;  /* 0x000000040d0d7223 */ /* 0x080fe2000000000c */
[----:B----4-:R-:W-:Y:S01]  /*2030*/  FMUL R16, R0, R15 ;  /* 0x0000000f00107220 */ /* 0x010fe20000400000 */
[----:B------:R-:W-:Y:S01]  /*2040*/  FFMA R15, R15, R4, R14 ;  /* 0x000000040f0f7223 */ /* 0x000fe2000000000e */
[-C--:B------:R-:W-:Y:S01]  /*2050*/  FMUL R11, R11, R8.reuse ;  /* 0x000000080b0b7220 */ /* 0x080fe20000400000 */
[----:B------:R-:W-:Y:S01]  /*2060*/  FMUL R13, R13, R8 ;  /* 0x000000080d0d7220 */ /* 0x000fe20000400000 */
[----:B-----5:R-:W-:Y:S01]  /*2070*/  FFMA R17, R17, R4, R16 ;  /* 0x0000000411117223 */ /* 0x020fe20000000010 */
[-C--:B------:R-:W-:Y:S02]  /*2080*/  FMUL R15, R15, R8.reuse ;  /* 0x000000080f0f7220 */ /* 0x080fe40000400000 */
[----:B------:R0:W-:Y:S01]  /*2090*/  STL [R18], R11 ;  /* 0x0000000b12007387 */ /* 0x0001e20000100800 */
[----:B------:R-:W-:-:S03]  /*20a0*/  FMUL R17, R17, R8 ;  /* 0x0000000811117220 */ /* 0x000fc60000400000 */
[----:B------:R0:W-:Y:S04]  /*20b0*/  STL [R18+0x4], R13 ;  /* 0x0000040d12007387 */ /* 0x0001e80000100800 */
[----:B------:R0:W-:Y:S04]  /*20c0*/  STL [R18+0x8], R15 ;  /* 0x0000080f12007387 */ /* 0x0001e80000100800 */
[----:B------:R0:W-:Y:S02]  /*20d0*/  STL [R18+0xc], R17 ;  /* 0x00000c1112007387 */ /* 0x0001e40000100800 */
.L_x_11:
[----:B------:R-:W-:Y:S05]  /*20e0*/  @!P1 BRA `(.L_x_9) ;  /* 0x0000000000509947 */ /* 0x000fea0003800000 */
[----:B------:R-:W-:-:S05]  /*20f0*/  LEA R2, R2, R1, 0x2 ;  /* 0x0000000102027211 */ /* 0x000fca00078e10ff */
[----:B0-----:R-:W3:Y:S01]  /*2100*/  LDL.64 R10, [R2] ;  /* 0x00000000020a7983 */ /* 0x001ee20000100a00 */
[----:B------:R-:W-:Y:S01]  /*2110*/  ISETP.NE.AND P0, PT, R3, 0x1, PT ;  /* 0x000000010300780c */ /* 0x000fe20003f05270 */
[----:B---3--:R-:W-:-:S04]  /*2120*/  FMUL R10, R0, R10 ;  /* 0x0000000a000a7220 */ /* 0x008fc80000400000 */
[----:B------:R-:W-:-:S04]  /*2130*/  FFMA R13, R11, R4, R10 ;  /* 0x000000040b0d7223 */ /* 0x000fc8000000000a */
[----:B------:R-:W-:-:S05]  /*2140*/  FMUL R13, R13, R8 ;  /* 0x000000080d0d7220 */ /* 0x000fca0000400000 */
[----:B------:R3:W-:Y:S01]  /*2150*/  STL [R2], R13 ;  /* 0x0000000d02007387 */ /* 0x0007e20000100800 */
[----:B------:R-:W-:Y:S05]  /*2160*/  @!P0 BRA `(.L_x_9) ;  /* 0x0000000000308947 */ /* 0x000fea0003800000 */
[----:B------:R-:W4:Y:S01]  /*2170*/  LDL R10, [R2+0x8] ;  /* 0x00000800020a7983 */ /* 0x000f220000100800 */
[----:B------:R-:W-:Y:S01]  /*2180*/  FMUL R11, R0, R11 ;  /* 0x0000000b000b7220 */ /* 0x000fe20000400000 */
[----:B------:R-:W-:-:S03]  /*2190*/  ISETP.NE.AND P0, PT, R3, 0x2, PT ;  /* 0x000000020300780c */ /* 0x000fc60003f05270 */
[----:B----4-:R-:W-:-:S04]  /*21a0*/  FFMA R11, R10, R4, R11 ;  /* 0x000000040a0b7223 */ /* 0x010fc8000000000b */
[----:B------:R-:W-:-:S05]  /*21b0*/  FMUL R11, R11, R8 ;  /* 0x000000080b0b7220 */ /* 0x000fca0000400000 */
[----:B------:R4:W-:Y:S01]  /*21c0*/  STL [R2+0x4], R11 ;  /* 0x0000040b02007387 */ /* 0x0009e20000100800 */
[----:B------:R-:W-:Y:S05]  /*21d0*/  @!P0 BRA `(.L_x_9) ;  /* 0x0000000000148947 */ /* 0x000fea0003800000 */
[----:B------:R-:W5:Y:S01]  /*21e0*/  LDL R3, [R2+0xc] ;  /* 0x00000c0002037983 */ /* 0x000f620000100800 */
[----:B------:R-:W-:-:S04]  /*21f0*/  FMUL R10, R0, R10 ;  /* 0x0000000a000a7220 */ /* 0x000fc80000400000 */
[----:B-----5:R-:W-:-:S04]  /*2200*/  FFMA R3, R3, R4, R10 ;  /* 0x0000000403037223 */ /* 0x020fc8000000000a */
[----:B------:R-:W-:-:S05]  /*2210*/  FMUL R3, R3, R8 ;  /* 0x0000000803037220 */ /* 0x000fca0000400000 */
[----:B------:R0:W-:Y:S02]  /*2220*/  STL [R2+0x8], R3 ;  /* 0x0000080302007387 */ /* 0x0001e40000100800 */
.L_x_9:
[----:B------:R-:W-:Y:S01]  /*2230*/  UISETP.NE.AND UP0, UPT, UR5, URZ, UPT ;  /* 0x000000ff0500728c */ /* 0x000fe2000bf05270 */
[----:B------:R-:W-:Y:S01]  /*2240*/  IADD3 R9, PT, PT, R9, 0x1, RZ ;  /* 0x0000000109097810 */ /* 0x000fe20007ffe0ff */
[----:B------:R-:W-:Y:S01]  /*2250*/  UIADD3 UR4, UPT, UPT, UR5, -0x1, URZ ;  /* 0xffffffff05047890 */ /* 0x000fe2000fffe0ff */
[----:B------:R-:W-:-:S06]  /*2260*/  IADD3 R7, PT, PT, R7, 0x1, RZ ;  /* 0x0000000107077810 */ /* 0x000fcc0007ffe0ff */
[----:B------:R-:W-:Y:S05]  /*2270*/  BRA.U UP0, `(.L_x_12) ;  /* 0xfffffff100d87547 */ /* 0x000fea000b83ffff */
[----:B------:R-:W5:Y:S02]  /*2280*/  S2R R0, SR_TID.X ;  /* 0x0000000000007919 */ /* 0x000f640000002100 */
[----:B-----5:R-:W-:-:S13]  /*2290*/  ISETP.NE.AND P0, PT, R0, RZ, PT ;  /* 0x000000ff0000720c */ /* 0x020fda0003f05270 */
[----:B------:R-:W-:Y:S05]  /*22a0*/  @P0 EXIT ;  /* 0x000000000000094d */ /* 0x000fea0003800000 */
[----:B------:R-:W5:Y:S01]  /*22b0*/  LDL R7, [R1] ;  /* 0x0000000001077983 */ /* 0x000f620000100800 */
[----:B0--34-:R-:W0:Y:S01]  /*22c0*/  LDC.64 R2, c[0x4][RZ] ;  /* 0x01000000ff027b82 */ /* 0x019e220000000a00 */
[----:B------:R-:W5:Y:S01]  /*22d0*/  LDCU.64 UR4, c[0x0][0x358] ;  /* 0x00006b00ff0477ac */ /* 0x000f620008000a00 */
[----:B0-----:R-:W-:-:S05]  /*22e0*/  IMAD.WIDE.U32 R2, R5, 0x4, R2 ;  /* 0x0000000405027825 */ /* 0x001fca00078e0002 */
[----:B-----5:R-:W-:Y:S01]  /*22f0*/  STG.E desc[UR4][R2.64], R7 ;  /* 0x0000000702007986 */ /* 0x020fe2000c101904 */
[----:B------:R-:W-:Y:S05]  /*2300*/  EXIT ;  /* 0x000000000000794d */ /* 0x000fea0003800000 */
        .weak           $__internal_0_$__cuda_sm20_rcp_rn_f32_slowpath
        .type           $__internal_0_$__cuda_sm20_rcp_rn_f32_slowpath,@function
        .size           $__internal_0_$__cuda_sm20_rcp_rn_f32_slowpath,($__internal_1_$__cuda_sm3x_div_rn_noftz_f32_slowpath - $__internal_0_$__cuda_sm20_rcp_rn_f32_slowpath)
$__internal_0_$__cuda_sm20_rcp_rn_f32_slowpath:
[----:B------:R-:W-:-:S04]  /*2310*/  SHF.L.U32 R0, R8, 0x1, RZ ;  /* 0x0000000108007819 */ /* 0x000fc800000006ff */
[----:B------:R-:W-:Y:S02]  /*2320*/  SHF.R.U32.HI R3, RZ, 0x18, R0 ;  /* 0x00000018ff037819 */ /* 0x000fe40000011600 */
[----:B------:R-:W-:Y:S02]  /*2330*/  MOV R0, R8 ;  /* 0x0000000800007202 */ /* 0x000fe40000000f00 */
[----:B------:R-:W-:-:S13]  /*2340*/  ISETP.NE.U32.AND P0, PT, R3, RZ, PT ;  /* 0x000000ff0300720c */ /* 0x000fda0003f05070 */
[----:B------:R-:W-:Y:S05]  /*2350*/  @P0 BRA `(.L_x_13) ;  /* 0x00000000002c0947 */ /* 0x000fea0003800000 */
[----:B------:R-:W-:-:S04]  /*2360*/  SHF.L.U32 R3, R0, 0x1, RZ ;  /* 0x0000000100037819 */ /* 0x000fc800000006ff */
[----:B------:R-:W-:-:S13]  /*2370*/  ISETP.NE.AND P0, PT, R3, RZ, PT ;  /* 0x000000ff0300720c */ /* 0x000fda0003f05270 */
[----:B------:R2:W3:Y:S01]  /*2380*/  @!P0 MUFU.RCP R3, R0 ;  /* 0x0000000000038308 */ /* 0x0004e20000001000 */
[----:B------:R-:W-:Y:S05]  /*2390*/  @!P0 BRA `(.L_x_14) ;  /* 0x0000000000a48947 */ /* 0x000fea0003800000 */
[----:B------:R-:W-:-:S04]  /*23a0*/  FFMA R4, R0, 1.84467440737095516160e+19, RZ ;  /* 0x5f80000000047823 */ /* 0x000fc800000000ff */
[----:B---3--:R-:W2:Y:S02]  /*23b0*/  MUFU.RCP R3, R4 ;  /* 0x0000000400037308 */ /* 0x008ea40000001000 */
[----:B--2---:R-:W-:-:S04]  /*23c0*/  FFMA R0, R4, R3, -1 ;  /* 0xbf80000004007423 */ /* 0x004fc80000000003 */
[----:B------:R-:W-:-:S04]  /*23d0*/  FADD.FTZ R0, -R0, -RZ ;  /* 0x800000ff00007221 */ /* 0x000fc80000010100 */
[----:B------:R-:W-:-:S04]  /*23e0*/  FFMA R0, R3, R0, R3 ;  /* 0x0000000003007223 */ /* 0x000fc80000000003 */
[----:B------:R-:W-:Y:S01]  /*23f0*/  FFMA R3, R0, 1.84467440737095516160e+19, RZ ;  /* 0x5f80000000037823 */ /* 0x000fe200000000ff */
[----:B------:R-:W-:Y:S06]  /*2400*/  BRA `(.L_x_14) ;  /* 0x0000000000887947 */ /* 0x000fec0003800000 */
.L_x_13:
[----:B------:R-:W-:-:S04]  /*2410*/  IADD3 R4, PT, PT, R3, -0xfd, RZ ;  /* 0xffffff0303047810 */ /* 0x000fc80007ffe0ff */
[----:B------:R-:W-:-:S13]  /*2420*/  ISETP.GT.U32.AND P0, PT, R4, 0x1, PT ;  /* 0x000000010400780c */ /* 0x000fda0003f04070 */
[----:B------:R-:W-:Y:S05]  /*2430*/  @P0 BRA `(.L_x_15) ;  /* 0x0000000000780947 */ /* 0x000fea0003800000 */
[----:B------:R-:W-:Y:S01]  /*2440*/  LOP3.LUT R9, R0, 0x7fffff, RZ, 0xc0, !PT ;  /* 0x007fffff00097812 */ /* 0x000fe200078ec0ff */
[----:B------:R-:W-:-:S03]  /*2450*/  HFMA2 R13, -RZ, RZ, 0, 1.78813934326171875e-07 ;  /* 0x00000003ff0d7431 */ /* 0x000fc600000001ff */
[----:B------:R-:W-:-:S04]  /*2460*/  LOP3.LUT R9, R9, 0x3f800000, RZ, 0xfc, !PT ;  /* 0x3f80000009097812 */ /* 0x000fc800078efcff */
[----:B------:R-:W0:Y:S01]  /*2470*/  MUFU.RCP R10, R9 ;  /* 0x00000009000a7308 */ /* 0x000e220000001000 */
[----:B------:R-:W-:Y:S01]  /*2480*/  SHF.L.U32 R14, R13, R4, RZ ;  /* 0x000000040d0e7219 */ /* 0x000fe200000006ff */
[----:B0-----:R-:W-:-:S04]  /*2490*/  FFMA R11, R9, R10, -1 ;  /* 0xbf800000090b7423 */ /* 0x001fc8000000000a */
[----:B------:R-:W-:-:S04]  /*24a0*/  FADD.FTZ R11, -R11, -RZ ;  /* 0x800000ff0b0b7221 */ /* 0x000fc80000010100 */
[CCC-:B------:R-:W-:Y:S01]  /*24b0*/  FFMA.RM R12, R10.reuse, R11.reuse, R10.reuse ;  /* 0x0000000b0a0c7223 */ /* 0x1c0fe2000000400a */
[----:B------:R-:W-:-:S04]  /*24c0*/  FFMA.RP R11, R10, R11, R10 ;  /* 0x0000000b0a0b7223 */ /* 0x000fc8000000800a */
[C---:B------:R-:W-:Y:S02]  /*24d0*/  LOP3.LUT R10, R12.reuse, 0x7fffff, RZ, 0xc0, !PT ;  /* 0x007fffff0c0a7812 */ /* 0x040fe400078ec0ff */
[----:B------:R-:W-:Y:S02]  /*24e0*/  FSETP.NEU.FTZ.AND P0, PT, R12, R11, PT ;  /* 0x0000000b0c00720b */ /* 0x000fe40003f1d000 */
[----:B------:R-:W-:Y:S02]  /*24f0*/  LOP3.LUT R11, R10, 0x800000, RZ, 0xfc, !PT ;  /* 0x008000000a0b7812 */ /* 0x000fe400078efcff */
[----:B------:R-:W-:Y:S02]  /*2500*/  SEL R10, RZ, 0xffffffff, !P0 ;  /* 0xffffffffff0a7807 */ /* 0x000fe40004000000 */
[----:B------:R-:W-:Y:S02]  /*2510*/  LOP3.LUT R9, R14, R11, RZ, 0xc0, !PT ;  /* 0x0000000b0e097212 */ /* 0x000fe400078ec0ff */
[----:B------:R-:W-:-:S02]  /*2520*/  IADD3 R10, PT, PT, -R10, RZ, RZ ;  /* 0x000000ff0a0a7210 */ /* 0x000fc40007ffe1ff */
[-C--:B------:R-:W-:Y:S02]  /*2530*/  SHF.R.U32.HI R9, RZ, R4.reuse, R9 ;  /* 0x00000004ff097219 */ /* 0x080fe40000011609 */
[----:B------:R-:W-:Y:S02]  /*2540*/  LOP3.LUT P1, RZ, R10, R4, R11, 0xf8, !PT ;  /* 0x000000040aff7212 */ /* 0x000fe4000782f80b */
[C---:B------:R-:W-:Y:S02]  /*2550*/  LOP3.LUT P0, RZ, R9.reuse, 0x1, RZ, 0xc0, !PT ;  /* 0x0000000109ff7812 */ /* 0x040fe4000780c0ff */
[----:B------:R-:W-:-:S04]  /*2560*/  LOP3.LUT P2, RZ, R9, 0x2, RZ, 0xc0, !PT ;  /* 0x0000000209ff7812 */ /* 0x000fc8000784c0ff */
[----:B------:R-:W-:Y:S02]  /*2570*/  PLOP3.LUT P0, PT, P0, P1, P2, 0xe0, 0x0 ;  /* 0x000000000000781c */ /* 0x000fe40000703c20 */
[----:B------:R-:W-:Y:S02]  /*2580*/  LOP3.LUT P1, RZ, R0, 0x7fffff, RZ, 0xc0, !PT ;  /* 0x007fffff00ff7812 */ /* 0x000fe4000782c0ff */
[----:B------:R-:W-:-:S04]  /*2590*/  SEL R4, RZ, 0x1, !P0 ;  /* 0x00000001ff047807 */ /* 0x000fc80004000000 */
[----:B------:R-:W-:-:S04]  /*25a0*/  IADD3 R4, PT, PT, -R4, RZ, RZ ;  /* 0x000000ff04047210 */ /* 0x000fc80007ffe1ff */
[----:B------:R-:W-:Y:S02]  /*25b0*/  ISETP.GE.AND P0, PT, R4, RZ, PT ;  /* 0x000000ff0400720c */ /* 0x000fe40003f06270 */
[----:B------:R-:W-:-:S04]  /*25c0*/  IADD3 R4, PT, PT, R3, -0xfc, RZ ;  /* 0xffffff0403047810 */ /* 0x000fc80007ffe0ff */
[----:B------:R-:W-:-:S07]  /*25d0*/  SHF.R.U32.HI R3, RZ, R4, R11 ;  /* 0x00000004ff037219 */ /* 0x000fce000001160b */
[----:B------:R-:W-:-:S04]  /*25e0*/  @!P0 IADD3 R3, PT, PT, R3, 0x1, RZ ;  /* 0x0000000103038810 */ /* 0x000fc80007ffe0ff */
[----:B------:R-:W-:-:S04]  /*25f0*/  @!P1 SHF.L.U32 R3, R3, 0x1, RZ ;  /* 0x0000000103039819 */ /* 0x000fc800000006ff */
[----:B------:R-:W-:Y:S01]  /*2600*/  LOP3.LUT R3, R3, 0x80000000, R0, 0xf8, !PT ;  /* 0x8000000003037812 */ /* 0x000fe200078ef800 */
[----:B------:R-:W-:Y:S06]  /*2610*/  BRA `(.L_x_14) ;  /* 0x0000000000047947 */ /* 0x000fec0003800000 */
.L_x_15:
[----:B------:R0:W1:Y:S02]  /*2620*/  MUFU.RCP R3, R0 ;  /* 0x0000000000037308 */ /* 0x0000640000001000 */
.L_x_14:
[----:B-1-3--:R-:W-:Y:S02]  /*2630*/  MOV R9, R3 ;  /* 0x0000000300097202 */ /* 0x00afe40000000f00 */
[----:B------:R-:W-:-:S04]  /*2640*/  MOV R3, 0x0 ;  /* 0x0000000000037802 */ /* 0x000fc80000000f00 */
[----:B0-2---:R-:W-:Y:S05]  /*2650*/  RET.REL.NODEC R2 `(_Z21binomialOptionsKernelv) ;  /* 0xffffffd802687950 */ /* 0x005fea0003c3ffff */
        .weak           $__internal_1_$__cuda_sm3x_div_rn_noftz_f32_slowpath
        .type           $__internal_1_$__cuda_sm3x_div_rn_noftz_f32_slowpath,@function
        .size           $__internal_1_$__cuda_sm3x_div_rn_noftz_f32_slowpath,(.L_x_26 - $__internal_1_$__cuda_sm3x_div_rn_noftz_f32_slowpath)
$__internal_1_$__cuda_sm3x_div_rn_noftz_f32_slowpath:
[----:B------:R-:W-:Y:S02]  /*2660*/  SHF.R.U32.HI R10, RZ, 0x17, R3 ;  /* 0x00000017ff0a7819 */ /* 0x000fe40000011603 */
[----:B------:R-:W-:Y:S02]  /*2670*/  SHF.R.U32.HI R4, RZ, 0x17, R0 ;  /* 0x00000017ff047819 */ /* 0x000fe40000011600 */
[----:B------:R-:W-:Y:S02]  /*2680*/  LOP3.LUT R10, R10, 0xff, RZ, 0xc0, !PT ;  /* 0x000000ff0a0a7812 */ /* 0x000fe400078ec0ff */
[----:B------:R-:W-:Y:S02]  /*2690*/  LOP3.LUT R14, R4, 0xff, RZ, 0xc0, !PT ;  /* 0x000000ff040e7812 */ /* 0x000fe400078ec0ff */
[----:B------:R-:W-:Y:S02]  /*26a0*/  IADD3 R15, PT, PT, R10, -0x1, RZ ;  /* 0xffffffff0a0f7810 */ /* 0x000fe40007ffe0ff */
[----:B------:R-:W-:-:S02]  /*26b0*/  IADD3 R13, PT, PT, R14, -0x1, RZ ;  /* 0xffffffff0e0d7810 */ /* 0x000fc40007ffe0ff */
[----:B------:R-:W-:Y:S02]  /*26c0*/  ISETP.GT.U32.AND P0, PT, R15, 0xfd, PT ;  /* 0x000000fd0f00780c */ /* 0x000fe40003f04070 */
[----:B------:R-:W-:Y:S02]  /*26d0*/  MOV R11, R0 ;  /* 0x00000000000b7202 */ /* 0x000fe40000000f00 */
[----:B------:R-:W-:Y:S02]  /*26e0*/  ISETP.GT.U32.OR P0, PT, R13, 0xfd, P0 ;  /* 0x000000fd0d00780c */ /* 0x000fe40000704470 */
[----:B------:R-:W-:-:S11]  /*26f0*/  MOV R12, R3 ;  /* 0x00000003000c7202 */ /* 0x000fd60000000f00 */
[----:B------:R-:W-:Y:S01]  /*2700*/  @!P0 MOV R4, RZ ;  /* 0x000000ff00048202 */ /* 0x000fe20000000f00 */
[----:B------:R-:W-:Y:S06]  /*2710*/  @!P0 BRA `(.L_x_16) ;  /* 0x00000000005c8947 */ /* 0x000fec0003800000 */
[----:B------:R-:W-:Y:S02]  /*2720*/  FSETP.GTU.FTZ.AND P0, PT, |R0|, +INF , PT ;  /* 0x7f8000000000780b */ /* 0x000fe40003f1c200 */
[----:B------:R-:W-:-:S04]  /*2730*/  FSETP.GTU.FTZ.AND P1, PT, |R3|, +INF , PT ;  /* 0x7f8000000300780b */ /* 0x000fc80003f3c200 */
[----:B------:R-:W-:-:S13]  /*2740*/  PLOP3.LUT P0, PT, P0, P1, PT, 0xf8, 0x8f ;  /* 0x00000000008f781c */ /* 0x000fda0000703f70 */
[----:B------:R-:W-:Y:S05]  /*2750*/  @P0 BRA `(.L_x_17) ;  /* 0x0000000400440947 */ /* 0x000fea0003800000 */
[----:B------:R-:W-:-:S13]  /*2760*/  LOP3.LUT P0, RZ, R12, 0x7fffffff, R11, 0xc8, !PT ;  /* 0x7fffffff0cff7812 */ /* 0x000fda000780c80b */
[----:B------:R-:W-:Y:S05]  /*2770*/  @!P0 BRA `(.L_x_18) ;  /* 0x0000000400348947 */ /* 0x000fea0003800000 */
[C---:B------:R-:W-:Y:S02]  /*2780*/  FSETP.NEU.FTZ.AND P1, PT, |R0|.reuse, +INF , PT ;  /* 0x7f8000000000780b */ /* 0x040fe40003f3d200 */
[----:B------:R-:W-:Y:S02]  /*2790*/  FSETP.NEU.FTZ.AND P2, PT, |R3|, +INF , PT ;  /* 0x7f8000000300780b */ /* 0x000fe40003f5d200 */
[----:B------:R-:W-:-:S11]  /*27a0*/  FSETP.NEU.FTZ.AND P0, PT, |R0|, +INF , PT ;  /* 0x7f8000000000780b */ /* 0x000fd60003f1d200 */
[----:B------:R-:W-:Y:S05]  /*27b0*/  @!P2 BRA !P1, `(.L_x_18) ;  /* 0x000000040024a947 */ /* 0x000fea0004800000 */
[----:B------:R-:W-:-:S04]  /*27c0*/  LOP3.LUT P1, RZ, R11, 0x7fffffff, RZ, 0xc0, !PT ;  /* 0x7fffffff0bff7812 */ /* 0x000fc8000782c0ff */
[----:B------:R-:W-:-:S13]  /*27d0*/  PLOP3.LUT P1, PT, P2, P1, PT, 0x2f, 0xf2 ;  /* 0x0000000000f2781c */ /* 0x000fda0001722577 */
[----:B------:R-:W-:Y:S05]  /*27e0*/  @P1 BRA `(.L_x_19) ;  /* 0x0000000400101947 */ /* 0x000fea0003800000 */
[----:B------:R-:W-:-:S04]  /*27f0*/  LOP3.LUT P1, RZ, R12, 0x7fffffff, RZ, 0xc0, !PT ;  /* 0x7fffffff0cff7812 */ /* 0x000fc8000782c0ff */
[----:B------:R-:W-:-:S13]  /*2800*/  PLOP3.LUT P0, PT, P0, P1, PT, 0x2f, 0xf2 ;  /* 0x0000000000f2781c */ /* 0x000fda0000702577 */
[----:B------:R-:W-:Y:S05]  /*2810*/  @P0 BRA `(.L_x_20) ;  /* 0x0000000000f80947 */ /* 0x000fea0003800000 */
[----:B------:R-:W-:Y:S02]  /*2820*/  ISETP.GE.AND P0, PT, R13, RZ, PT ;  /* 0x000000ff0d00720c */ /* 0x000fe40003f06270 */
[----:B------:R-:W-:-:S11]  /*2830*/  ISETP.GE.AND P1, PT, R15, RZ, PT ;  /* 0x000000ff0f00720c */ /* 0x000fd60003f26270 */
[----:B------:R-:W-:Y:S01]  /*2840*/  @P0 MOV R4, RZ ;  /* 0x000000ff00040202 */ /* 0x000fe20000000f00 */
[----:B------:R-:W-:Y:S01]  /*2850*/  @!P0 FFMA R11, R0, 1.84467440737095516160e+19, RZ ;  /* 0x5f800000000b8823 */ /* 0x000fe200000000ff */
[----:B------:R-:W-:Y:S01]  /*2860*/  @!P0 MOV R4, 0xffffffc0 ;  /* 0xffffffc000048802 */ /* 0x000fe20000000f00 */
[----:B------:R-:W-:-:S03]  /*2870*/  @!P1 FFMA R12, R3, 1.84467440737095516160e+19, RZ ;  /* 0x5f800000030c9823 */ /* 0x000fc600000000ff */
[----:B------:R-:W-:-:S07]  /*2880*/  @!P1 IADD3 R4, PT, PT, R4, 0x40, RZ ;  /* 0x0000004004049810 */ /* 0x000fce0007ffe0ff */
.L_x_16:
[----:B------:R-:W-:-:S04]  /*2890*/  LEA R3, R10, 0xc0800000, 0x17 ;  /* 0xc08000000a037811 */ /* 0x000fc800078eb8ff */
[----:B------:R-:W-:Y:S02]  /*28a0*/  IADD3 R12, PT, PT, -R3, R12, RZ ;  /* 0x0000000c030c7210 */ /* 0x000fe40007ffe1ff */
[----:B------:R-:W-:Y:S02]  /*28b0*/  IADD3 R3, PT, PT, R14, -0x7f, RZ ;  /* 0xffffff810e037810 */ /* 0x000fe40007ffe0ff */
[----:B------:R-:W0:Y:S01]  /*28c0*/  MUFU.RCP R13, R12 ;  /* 0x0000000c000d7308 */ /* 0x000e220000001000 */
[----:B------:R-:W-:Y:S02]  /*28d0*/  FADD.FTZ R15, -R12, -RZ ;  /* 0x800000ff0c0f7221 */ /* 0x000fe40000010100 */
[----:B------:R-:W-:Y:S02]  /*28e0*/  IMAD R0, R3, -0x800000, R11 ;  /* 0xff80000003007824 */ /* 0x000fe400078e020b */
[----:B0-----:R-:W-:-:S04]  /*28f0*/  FFMA R14, R13, R15, 1 ;  /* 0x3f8000000d0e7423 */ /* 0x001fc8000000000f */
[----:B------:R-:W-:-:S04]  /*2900*/  FFMA R16, R13, R14, R13 ;  /* 0x0000000e0d107223 */ /* 0x000fc8000000000d */
[----:B------:R-:W-:-:S04]  /*2910*/  FFMA R11, R0, R16, RZ ;  /* 0x00000010000b7223 */ /* 0x000fc800000000ff */
[----:B------:R-:W-:-:S04]  /*2920*/  FFMA R14, R15, R11, R0 ;  /* 0x0000000b0f0e7223 */ /* 0x000fc80000000000 */
[----:B------:R-:W-:Y:S01]  /*2930*/  FFMA R13, R16, R14, R11 ;  /* 0x0000000e100d7223 */ /* 0x000fe2000000000b */
[----:B------:R-:W-:-:S03]  /*2940*/  IADD3 R11, PT, PT, R3, 0x7f, -R10 ;  /* 0x0000007f030b7810 */ /* 0x000fc60007ffe80a */
[----:B------:R-:W-:Y:S01]  /*2950*/  FFMA R14, R15, R13, R0 ;  /* 0x0000000d0f0e7223 */ /* 0x000fe20000000000 */
[----:B------:R-:W-:-:S03]  /*2960*/  IADD3 R11, PT, PT, R11, R4, RZ ;  /* 0x000000040b0b7210 */ /* 0x000fc60007ffe0ff */
[----:B------:R-:W-:-:S05]  /*2970*/  FFMA R0, R16, R14, R13 ;  /* 0x0000000e10007223 */ /* 0x000fca000000000d */
[----:B------:R-:W-:-:S04]  /*2980*/  SHF.R.U32.HI R3, RZ, 0x17, R0 ;  /* 0x00000017ff037819 */ /* 0x000fc80000011600 */
[----:B------:R-:W-:-:S04]  /*2990*/  LOP3.LUT R3, R3, 0xff, RZ, 0xc0, !PT ;  /* 0x000000ff03037812 */ /* 0x000fc800078ec0ff */
[----:B------:R-:W-:-:S04]  /*29a0*/  IADD3 R12, PT, PT, R3, R11, RZ ;  /* 0x0000000b030c7210 */ /* 0x000fc80007ffe0ff */
[----:B------:R-:W-:-:S04]  /*29b0*/  IADD3 R3, PT, PT, R12, -0x1, RZ ;  /* 0xffffffff0c037810 */ /* 0x000fc80007ffe0ff */
[----:B------:R-:W-:-:S13]  /*29c0*/  ISETP.GE.U32.AND P0, PT, R3, 0xfe, PT ;  /* 0x000000fe0300780c */ /* 0x000fda0003f06070 */
[----:B------:R-:W-:Y:S05]  /*29d0*/  @!P0 BRA `(.L_x_21) ;  /* 0x0000000000808947 */ /* 0x000fea0003800000 */
[----:B------:R-:W-:-:S13]  /*29e0*/  ISETP.GT.AND P0, PT, R12, 0xfe, PT ;  /* 0x000000fe0c00780c */ /* 0x000fda0003f04270 */
[----:B------:R-:W-:Y:S05]  /*29f0*/  @P0 BRA `(.L_x_22) ;  /* 0x00000000006c0947 */ /* 0x000fea0003800000 */
[----:B------:R-:W-:-:S13]  /*2a00*/  ISETP.GE.AND P0, PT, R12, 0x1, PT ;  /* 0x000000010c00780c */ /* 0x000fda0003f06270 */
[----:B------:R-:W-:Y:S05]  /*2a10*/  @P0 BRA `(.L_x_23) ;  /* 0x0000000000980947 */ /* 0x000fea0003800000 */
[----:B------:R-:W-:Y:S02]  /*2a20*/  ISETP.GE.AND P0, PT, R12, -0x18, PT ;  /* 0xffffffe80c00780c */ /* 0x000fe40003f06270 */
[----:B------:R-:W-:-:S11]  /*2a30*/  LOP3.LUT R0, R0, 0x80000000, RZ, 0xc0, !PT ;  /* 0x8000000000007812 */ /* 0x000fd600078ec0ff */
[----:B------:R-:W-:Y:S05]  /*2a40*/  @!P0 BRA `(.L_x_23) ;  /* 0x00000000008c8947 */ /* 0x000fea0003800000 */
[-CC-:B------:R-:W-:Y:S01]  /*2a50*/  FFMA.RZ R3, R16, R14.reuse, R13.reuse ;  /* 0x0000000e10037223 */ /* 0x180fe2000000c00d */
[----:B------:R-:W-:Y:S01]  /*2a60*/  IADD3 R11, PT, PT, R12, 0x20, RZ ;  /* 0x000000200c0b7810 */ /* 0x000fe20007ffe0ff */
[-CC-:B------:R-:W-:Y:S01]  /*2a70*/  FFMA.RM R4, R16, R14.reuse, R13.reuse ;  /* 0x0000000e10047223 */ /* 0x180fe2000000400d */
[----:B------:R-:W-:Y:S02]  /*2a80*/  ISETP.NE.AND P2, PT, R12, RZ, PT ;  /* 0x000000ff0c00720c */ /* 0x000fe40003f45270 */
[----:B------:R-:W-:Y:S01]  /*2a90*/  LOP3.LUT R10, R3, 0x7fffff, RZ, 0xc0, !PT ;  /* 0x007fffff030a7812 */ /* 0x000fe200078ec0ff */
[----:B------:R-:W-:Y:S01]  /*2aa0*/  FFMA.RP R3, R16, R14, R13 ;  /* 0x0000000e10037223 */ /* 0x000fe2000000800d */
[----:B------:R-:W-:Y:S02]  /*2ab0*/  ISETP.NE.AND P1, PT, R12, RZ, PT ;  /* 0x000000ff0c00720c */ /* 0x000fe40003f25270 */
[----:B------:R-:W-:Y:S02]  /*2ac0*/  LOP3.LUT R10, R10, 0x800000, RZ, 0xfc, !PT ;  /* 0x008000000a0a7812 */ /* 0x000fe400078efcff */
[----:B------:R-:W-:-:S02]  /*2ad0*/  IADD3 R12, PT, PT, -R12, RZ, RZ ;  /* 0x000000ff0c0c7210 */ /* 0x000fc40007ffe1ff */
[----:B------:R-:W-:Y:S02]  /*2ae0*/  SHF.L.U32 R11, R10, R11, RZ ;  /* 0x0000000b0a0b7219 */ /* 0x000fe400000006ff */
[----:B------:R-:W-:Y:S02]  /*2af0*/  FSETP.NEU.FTZ.AND P0, PT, R3, R4, PT ;  /* 0x000000040300720b */ /* 0x000fe40003f1d000 */
[----:B------:R-:W-:Y:S02]  /*2b00*/  SEL R3, R12, RZ, P2 ;  /* 0x000000ff0c037207 */ /* 0x000fe40001000000 */
[----:B------:R-:W-:Y:S02]  /*2b10*/  ISETP.NE.AND P1, PT, R11, RZ, P1 ;  /* 0x000000ff0b00720c */ /* 0x000fe40000f25270 */
[----:B------:R-:W-:Y:S02]  /*2b20*/  SHF.R.U32.HI R3, RZ, R3, R10 ;  /* 0x00000003ff037219 */ /* 0x000fe4000001160a */
[----:B------:R-:W-:-:S02]  /*2b30*/  PLOP3.LUT P0, PT, P0, P1, PT, 0xf8, 0x8f ;  /* 0x00000000008f781c */ /* 0x000fc40000703f70 */
[----:B------:R-:W-:Y:S02]  /*2b40*/  SHF.R.U32.HI R11, RZ, 0x1, R3 ;  /* 0x00000001ff0b7819 */ /* 0x000fe40000011603 */
[----:B------:R-:W-:-:S04]  /*2b50*/  SEL R4, RZ, 0x1, !P0 ;  /* 0x00000001ff047807 */ /* 0x000fc80004000000 */
[----:B------:R-:W-:-:S04]  /*2b60*/  LOP3.LUT R4, R4, 0x1, R11, 0xf8, !PT ;  /* 0x0000000104047812 */ /* 0x000fc800078ef80b */
[----:B------:R-:W-:-:S04]  /*2b70*/  LOP3.LUT R4, R4, R3, RZ, 0xc0, !PT ;  /* 0x0000000304047212 */ /* 0x000fc800078ec0ff */
[----:B------:R-:W-:-:S04]  /*2b80*/  IADD3 R11, PT, PT, R11, R4, RZ ;  /* 0x000000040b0b7210 */ /* 0x000fc80007ffe0ff */
[----:B------:R-:W-:Y:S01]  /*2b90*/  LOP3.LUT R0, R11, R0, RZ, 0xfc, !PT ;  /* 0x000000000b007212 */ /* 0x000fe200078efcff */
[----:B------:R-:W-:Y:S06]  /*2ba0*/  BRA `(.L_x_23) ;  /* 0x0000000000347947 */ /* 0x000fec0003800000 */
.L_x_22:
[----:B------:R-:W-:-:S04]  /*2bb0*/  LOP3.LUT R0, R0, 0x80000000, RZ, 0xc0, !PT ;  /* 0x8000000000007812 */ /* 0x000fc800078ec0ff */
[----:B------:R-:W-:Y:S01]  /*2bc0*/  LOP3.LUT R0, R0, 0x7f800000, RZ, 0xfc, !PT ;  /* 0x7f80000000007812 */ /* 0x000fe200078efcff */
[----:B------:R-:W-:Y:S06]  /*2bd0*/  BRA `(.L_x_23) ;  /* 0x0000000000287947 */ /* 0x000fec0003800000 */
.L_x_21:
[----:B------:R-:W-:Y:S01]  /*2be0*/  LEA R0, R11, R0, 0x17 ;  /* 0x000000000b007211 */ /* 0x000fe200078eb8ff */
[----:B------:R-:W-:Y:S06]  /*2bf0*/  BRA `(.L_x_23) ;  /* 0x0000000000207947 */ /* 0x000fec0003800000 */
.L_x_20:
[----:B------:R-:W-:-:S04]  /*2c00*/  LOP3.LUT R0, R12, 0x80000000, R11, 0x48, !PT ;  /* 0x800000000c007812 */ /* 0x000fc800078e480b */
[----:B------:R-:W-:Y:S01]  /*2c10*/  LOP3.LUT R0, R0, 0x7f800000, RZ, 0xfc, !PT ;  /* 0x7f80000000007812 */ /* 0x000fe200078efcff */
[----:B------:R-:W-:Y:S06]  /*2c20*/  BRA `(.L_x_23) ;  /* 0x0000000000147947 */ /* 0x000fec0003800000 */
.L_x_19:
[----:B------:R-:W-:Y:S01]  /*2c30*/  LOP3.LUT R0, R12, 0x80000000, R11, 0x48, !PT ;  /* 0x800000000c007812 */ /* 0x000fe200078e480b */
[----:B------:R-:W-:Y:S06]  /*2c40*/  BRA `(.L_x_23) ;  /* 0x00000000000c7947 */ /* 0x000fec0003800000 */
.L_x_18:
[----:B------:R-:W0:Y:S01]  /*2c50*/  MUFU.RSQ R0, -QNAN ;  /* 0xffc0000000007908 */ /* 0x000e220000001400 */
[----:B------:R-:W-:Y:S05]  /*2c60*/  BRA `(.L_x_23) ;  /* 0x0000000000047947 */ /* 0x000fea0003800000 */
.L_x_17:
[----:B------:R-:W-:-:S07]  /*2c70*/  FADD.FTZ R0, R0, R3 ;  /* 0x0000000300007221 */ /* 0x000fce0000010000 */
.L_x_23:
[----:B------:R-:W-:-:S04]  /*2c80*/  HFMA2 R3, -RZ, RZ, 0, 0 ;  /* 0x00000000ff037431 */ /* 0x000fc800000001ff */
[----:B0-----:R-:W-:Y:S05]  /*2c90*/  RET.REL.NODEC R2 `(_Z21binomialOptionsKernelv) ;  /* 0xffffffd002d87950 */ /* 0x001fea0003c3ffff */
.L_x_24:
[----:B------:R-:W-:-:S00]  /*2ca0*/  BRA `(.L_x_24) ;  /* 0xfffffffc00fc7947 */ /* 0x000fc0000383ffff */
[----:B------:R-:W-:-:S00]  /*2cb0*/  NOP ;  /* 0x0000000000007918 */ /* 0x000fc00000000000 */
        /* <DEDUP_REMOVED lines=12> */
.L_x_26:


//--------------------- .nv.shared.reserved.0     --------------------------
	.section	.nv.shared.reserved.0,"aw",@nobits
	.weak		__nv_reservedSMEM_offset_0_alias
	.size		__nv_reservedSMEM_offset_0_alias, 0, 64
	.other		__nv_reservedSMEM_offset_0_alias,@"STO_CUDA_RESERVED_SHARED STV_DEFAULT"
__nv_reservedSMEM_offset_0_alias:
	.zero		0
	.zero		64


//--------------------- .nv.global                --------------------------
	.section	.nv.global,"aw",@nobits
	.align	4
.nv.global:
	.type		d_CallValue,@object
	.size		d_CallValue,(.L_1 - d_CallValue)
d_CallValue:
	.zero		4
.L_1:


//--------------------- .nv.constant0._Z21binomialOptionsKernelv --------------------------
	.section	.nv.constant0._Z21binomialOptionsKernelv,"a",@progbits
	.sectionflags	@""
	.align	4
.nv.constant0._Z21binomialOptionsKernelv:
	.zero		896


//--------------------- SYMBOLS --------------------------

	.type		.nv.reservedSmem.offset0,@object
	.size		.nv.reservedSmem.offset0,0x4
